	.target	sm_90a

	.elftype	@"ET_EXEC"


//--------------------- .note.nv.tkinfo           --------------------------
	.section	.note.nv.tkinfo,"",@"SHT_NOTE"
	.sectionflags	@"SHF_NOTE_NV_TKINFO"
	.tkinfo
        /*0018*/ 	.word	0x00000002
        /*0030*/ 	.string	""
        /*0030*/ 	.string	"ptxas"
        /*0030*/ 	.string	"Cuda compilation tools, release 13.0, V13.0.88"
        /*0030*/ 	.string	"Build cuda_13.0.r13.0/compiler.36424714_0"
        /*0030*/ 	.string	"-v  -suppress-debug-info  -lineinfo  -arch sm_90a "



//--------------------- .note.nv.cuinfo           --------------------------
	.section	.note.nv.cuinfo,"",@"SHT_NOTE"
	.sectionflags	@"SHF_NOTE_NV_CUINFO"
        /*0018*/ 	.short	0x0002
        /*001a*/ 	.short	0x005a
        /*001c*/ 	.short	0x0082
	.zero		2


//--------------------- .nv.info                  --------------------------
	.section	.nv.info,"",@"SHT_CUDA_INFO"
	.align	4


	//----- nvinfo : EIATTR_REGCOUNT
	.align		4
        /*0000*/ 	.byte	0x04, 0x2f
        /*0002*/ 	.short	(.L_1 - .L_0)
	.align		4
.L_0:
        /*0004*/ 	.word	index@(matmul_kernel)
        /*0008*/ 	.word	0x00000080


	//----- nvinfo : EIATTR_FRAME_SIZE
	.align		4
.L_1:
        /*000c*/ 	.byte	0x04, 0x11
        /*000e*/ 	.short	(.L_3 - .L_2)
	.align		4
.L_2:
        /*0010*/ 	.word	index@(matmul_kernel)
        /*0014*/ 	.word	0x000002a8


	//----- nvinfo : EIATTR_MIN_STACK_SIZE
	.align		4
.L_3:
        /*0018*/ 	.byte	0x04, 0x12
        /*001a*/ 	.short	(.L_5 - .L_4)
	.align		4
.L_4:
        /*001c*/ 	.word	index@(matmul_kernel)
        /*0020*/ 	.word	0x000002a8
.L_5:


//--------------------- .nv.compat                --------------------------
	.section	.nv.compat,"",@"SHT_CUDA_COMPAT_INFO"
	.align	4
        /*0000*/ 	.byte	0x02, 0x09, 0x01, 0x00, 0x02, 0x02, 0x04, 0x00, 0x02, 0x05, 0x05, 0x00, 0x03, 0x07, 0x01, 0x01
        /*0010*/ 	.byte	0x02, 0x03, 0x00, 0x00, 0x02, 0x06, 0x01, 0x00, 0x04, 0x0b, 0x08, 0x00, 0x00, 0x00, 0x00, 0x00
        /*0020*/ 	.byte	0x00, 0x00, 0x00, 0x00


//--------------------- .nv.info.matmul_kernel    --------------------------
	.section	.nv.info.matmul_kernel,"",@"SHT_CUDA_INFO"
	.sectionflags	@""
	.align	4


	//----- nvinfo : EIATTR_CUDA_API_VERSION
	.align		4
        /*0000*/ 	.byte	0x04, 0x37
        /*0002*/ 	.short	(.L_7 - .L_6)
.L_6:
        /*0004*/ 	.word	0x00000082


	//----- nvinfo : EIATTR_KPARAM_INFO
	.align		4
.L_7:
        /*0008*/ 	.byte	0x04, 0x17
        /*000a*/ 	.short	(.L_9 - .L_8)
.L_8:
        /*000c*/ 	.word	0x00000000
        /*0010*/ 	.short	0x000d
        /*0012*/ 	.short	0x0048
        /*0014*/ 	.byte	0x00, 0xf4, 0x21, 0x00


	//----- nvinfo : EIATTR_KPARAM_INFO
	.align		4
.L_9:
        /*0018*/ 	.byte	0x04, 0x17
        /*001a*/ 	.short	(.L_11 - .L_10)
.L_10:
        /*001c*/ 	.word	0x00000000
        /*0020*/ 	.short	0x000c
        /*0022*/ 	.short	0x0040
        /*0024*/ 	.byte	0x00, 0xf4, 0x21, 0x00


	//----- nvinfo : EIATTR_KPARAM_INFO
	.align		4
.L_11:
        /*0028*/ 	.byte	0x04, 0x17
        /*002a*/ 	.short	(.L_13 - .L_12)
.L_12:
        /*002c*/ 	.word	0x00000000
        /*0030*/ 	.short	0x000b
        /*0032*/ 	.short	0x0038
        /*0034*/ 	.byte	0x00, 0xf0, 0x11, 0x00


	//----- nvinfo : EIATTR_KPARAM_INFO
	.align		4
.L_13:
        /*0038*/ 	.byte	0x04, 0x17
        /*003a*/ 	.short	(.L_15 - .L_14)
.L_14:
        /*003c*/ 	.word	0x00000000
        /*0040*/ 	.short	0x000a
        /*0042*/ 	.short	0x0034
        /*0044*/ 	.byte	0x00, 0xf0, 0x11, 0x00


	//----- nvinfo : EIATTR_KPARAM_INFO
	.align		4
.L_15:
        /*0048*/ 	.byte	0x04, 0x17
        /*004a*/ 	.short	(.L_17 - .L_16)
.L_16:
        /*004c*/ 	.word	0x00000000
        /*0050*/ 	.short	0x0009
        /*0052*/ 	.short	0x0030
        /*0054*/ 	.byte	0x00, 0xf0, 0x11, 0x00


	//----- nvinfo : EIATTR_KPARAM_INFO
	.align		4
.L_17:
        /*0058*/ 	.byte	0x04, 0x17
        /*005a*/ 	.short	(.L_19 - .L_18)
.L_18:
        /*005c*/ 	.word	0x00000000
        /*0060*/ 	.short	0x0008
        /*0062*/ 	.short	0x002c
        /*0064*/ 	.byte	0x00, 0xf0, 0x11, 0x00


	//----- nvinfo : EIATTR_KPARAM_INFO
	.align		4
.L_19:
        /*0068*/ 	.byte	0x04, 0x17
        /*006a*/ 	.short	(.L_21 - .L_20)
.L_20:
        /*006c*/ 	.word	0x00000000
        /*0070*/ 	.short	0x0007
        /*0072*/ 	.short	0x0028
        /*0074*/ 	.byte	0x00, 0xf0, 0x11, 0x00


	//----- nvinfo : EIATTR_KPARAM_INFO
	.align		4
.L_21:
        /*0078*/ 	.byte	0x04, 0x17
        /*007a*/ 	.short	(.L_23 - .L_22)
.L_22:
        /*007c*/ 	.word	0x00000000
        /*0080*/ 	.short	0x0006
        /*0082*/ 	.short	0x0024
        /*0084*/ 	.byte	0x00, 0xf0, 0x11, 0x00


	//----- nvinfo : EIATTR_KPARAM_INFO
	.align		4
.L_23:
        /*0088*/ 	.byte	0x04, 0x17
        /*008a*/ 	.short	(.L_25 - .L_24)
.L_24:
        /*008c*/ 	.word	0x00000000
        /*0090*/ 	.short	0x0005
        /*0092*/ 	.short	0x0020
        /*0094*/ 	.byte	0x00, 0xf0, 0x11, 0x00


	//----- nvinfo : EIATTR_KPARAM_INFO
	.align		4
.L_25:
        /*0098*/ 	.byte	0x04, 0x17
        /*009a*/ 	.short	(.L_27 - .L_26)
.L_26:
        /*009c*/ 	.word	0x00000000
        /*00a0*/ 	.short	0x0004
        /*00a2*/ 	.short	0x001c
        /*00a4*/ 	.byte	0x00, 0xf0, 0x11, 0x00


	//----- nvinfo : EIATTR_KPARAM_INFO
	.align		4
.L_27:
        /*00a8*/ 	.byte	0x04, 0x17
        /*00aa*/ 	.short	(.L_29 - .L_28)
.L_28:
        /*00ac*/ 	.word	0x00000000
        /*00b0*/ 	.short	0x0003
        /*00b2*/ 	.short	0x0018
        /*00b4*/ 	.byte	0x00, 0xf0, 0x11, 0x00


	//----- nvinfo : EIATTR_KPARAM_INFO
	.align		4
.L_29:
        /*00b8*/ 	.byte	0x04, 0x17
        /*00ba*/ 	.short	(.L_31 - .L_30)
.L_30:
        /*00bc*/ 	.word	0x00000000
        /*00c0*/ 	.short	0x0002
        /*00c2*/ 	.short	0x0010
        /*00c4*/ 	.byte	0x00, 0xf4, 0x21, 0x00


	//----- nvinfo : EIATTR_KPARAM_INFO
	.align		4
.L_31:
        /*00c8*/ 	.byte	0x04, 0x17
        /*00ca*/ 	.short	(.L_33 - .L_32)
.L_32:
        /*00cc*/ 	.word	0x00000000
        /*00d0*/ 	.short	0x0001
        /*00d2*/ 	.short	0x0008
        /*00d4*/ 	.byte	0x00, 0xf4, 0x21, 0x00


	//----- nvinfo : EIATTR_KPARAM_INFO
	.align		4
.L_33:
        /*00d8*/ 	.byte	0x04, 0x17
        /*00da*/ 	.short	(.L_35 - .L_34)
.L_34:
        /*00dc*/ 	.word	0x00000000
        /*00e0*/ 	.short	0x0000
        /*00e2*/ 	.short	0x0000
        /*00e4*/ 	.byte	0x00, 0xf4, 0x21, 0x00


	//----- nvinfo : EIATTR_SPARSE_MMA_MASK
	.align		4
.L_35:
        /*00e8*/ 	.byte	0x03, 0x50
        /*00ea*/ 	.short	0x0000


	//----- nvinfo : EIATTR_MAXREG_COUNT
	.align		4
        /*00ec*/ 	.byte	0x03, 0x1b
        /*00ee*/ 	.short	0x0080


	//----- nvinfo : EIATTR_NUM_BARRIERS
	.align		4
        /*00f0*/ 	.byte	0x02, 0x4c
        /*00f2*/ 	.byte	0x01
	.zero		1


	//----- nvinfo : EIATTR_ANNOTATIONS
	.align		4
        /*00f4*/ 	.byte	0x04, 0x55
        /*00f6*/ 	.short	(.L_37 - .L_36)


	//   ....[0]....
.L_36:
        /*00f8*/ 	.word	0x00000001
        /*00fc*/ 	.byte	0x40, 0x05, 0x00, 0x00, 0x01, 0x00, 0x00, 0x00, 0x70, 0x05, 0x00, 0x00, 0x01, 0x00, 0x00, 0x00
        /* <DEDUP_REMOVED lines=220> */
        /*0ecc*/ 	.byte	0x70, 0x6b, 0x00, 0x00, 0x01, 0x00, 0x00, 0x00, 0xa0, 0x6b, 0x00, 0x00


	//----- nvinfo : EIATTR_MERCURY_ISA_VERSION
	.align		4
.L_37:
        /*0ed8*/ 	.byte	0x03, 0x5f
        /*0eda*/ 	.short	0x0101


	//----- nvinfo : EIATTR_EXIT_INSTR_OFFSETS
	.align		4
        /*0edc*/ 	.byte	0x04, 0x1c
        /*0ede*/ 	.short	(.L_39 - .L_38)


	//   ....[0]....
.L_38:
        /*0ee0*/ 	.word	0x0000b3c0


	//   ....[1]....
        /*0ee4*/ 	.word	0x0000b3e0


	//----- nvinfo : EIATTR_REQNTID
	.align		4
.L_39:
        /*0ee8*/ 	.byte	0x04, 0x10
        /*0eea*/ 	.short	(.L_41 - .L_40)
.L_40:
        /*0eec*/ 	.word	0x00000200
        /*0ef0*/ 	.word	0x00000001
        /*0ef4*/ 	.word	0x00000001


	//----- nvinfo : EIATTR_CBANK_PARAM_SIZE
	.align		4
.L_41:
        /*0ef8*/ 	.byte	0x03, 0x19
        /*0efa*/ 	.short	0x0050


	//----- nvinfo : EIATTR_PARAM_CBANK
	.align		4
        /*0efc*/ 	.byte	0x04, 0x0a
        /*0efe*/ 	.short	(.L_43 - .L_42)
	.align		4
.L_42:
        /*0f00*/ 	.word	index@(.nv.constant0.matmul_kernel)
        /*0f04*/ 	.short	0x0210
        /*0f06*/ 	.short	0x0050


	//----- nvinfo : EIATTR_SW_WAR
	.align		4
.L_43:
        /*0f08*/ 	.byte	0x04, 0x36
        /*0f0a*/ 	.short	(.L_45 - .L_44)
.L_44:
        /*0f0c*/ 	.word	0x00000008
.L_45:


//--------------------- .nv.callgraph             --------------------------
	.section	.nv.callgraph,"",@"SHT_CUDA_CALLGRAPH"
	.align	4
	.sectionentsize	8
	.align		4
        /*0000*/ 	.word	0x00000000
	.align		4
        /*0004*/ 	.word	0xffffffff
	.align		4
        /*0008*/ 	.word	0x00000000
	.align		4
        /*000c*/ 	.word	0xfffffffe
	.align		4
        /*0010*/ 	.word	0x00000000
	.align		4
        /*0014*/ 	.word	0xfffffffd
	.align		4
        /*0018*/ 	.word	0x00000000
	.align		4
        /*001c*/ 	.word	0xfffffffc


//--------------------- .text.matmul_kernel       --------------------------
	.section	.text.matmul_kernel,"ax",@progbits
	.align	128
        .global         matmul_kernel
        .type           matmul_kernel,@function
        .size           matmul_kernel,(.L_x_4 - matmul_kernel)
        .other          matmul_kernel,@"STO_CUDA_ENTRY STV_DEFAULT"
matmul_kernel:
.text.matmul_kernel:
[----:B------:R-:W0:Y:S08]  /*0000*/  LDC R1, c[0x0][0x28] ;  /* 0x00000a00ff017b82 */ /* 0x000e300000000800 */
[----:B------:R-:W1:Y:S01]  /*0010*/  LDC.64 R12, c[0x0][0x228] ;  /* 0x00008a00ff0c7b82 */ /* 0x000e620000000a00 */
[----:B------:R-:W2:Y:S01]  /*0020*/  S2R R5, SR_CTAID.X ;  /* 0x0000000000057919 */ /* 0x000ea20000002500 */
[----:B0-----:R-:W-:Y:S01]  /*0030*/  VIADD R1, R1, 0xfffffd58 ;  /* 0xfffffd5801017836 */ /* 0x001fe20000000000 */
[----:B------:R-:W-:Y:S01]  /*0040*/  ULDC UR5, c[0x0][0x230] ;  /* 0x00008c0000057ab9 */ /* 0x000fe20000000800 */
[----:B------:R-:W-:Y:S01]  /*0050*/  UMOV UR4, 0x400 ;  /* 0x0000040000047882 */ /* 0x000fe20000000000 */
[----:B------:R-:W0:Y:S01]  /*0060*/  S2R R89, SR_TID.X ;  /* 0x0000000000597919 */ /* 0x000e220000002100 */
[----:B------:R-:W-:-:S02]  /*0070*/  ULDC.64 UR14, c[0x0][0x208] ;  /* 0x00008200000e7ab9 */ /* 0x000fc40000000a00 */
[----:B------:R-:W3:Y:S01]  /*0080*/  S2UR UR12, SR_CgaCtaId ;  /* 0x00000000000c79c3 */ /* 0x000ee20000008800 */
[----:B-1----:R-:W-:-:S05]  /*0090*/  VIADD R0, R13, 0x7f ;  /* 0x0000007f0d007836 */ /* 0x002fca0000000000 */
[----:B------:R-:W-:Y:S01]  /*00a0*/  SHF.R.S32.HI R3, RZ, 0x1f, R0 ;  /* 0x0000001fff037819 */ /* 0x000fe20000011400 */
[----:B---3--:R-:W-:-:S03]  /*00b0*/  ULEA UR12, UR12, UR4, 0x18 ;  /* 0x000000040c0c7291 */ /* 0x008fc6000f8ec03f */
[----:B------:R-:W-:Y:S02]  /*00c0*/  LEA.HI R3, R3, R0, RZ, 0x7 ;  /* 0x0000000003037211 */ /* 0x000fe400078f38ff */
[----:B--2---:R-:W-:Y:S02]  /*00d0*/  IABS R8, R5 ;  /* 0x0000000500087213 */ /* 0x004fe40000000000 */
[----:B------:R-:W-:Y:S02]  /*00e0*/  SHF.R.S32.HI R3, RZ, 0x7, R3 ;  /* 0x00000007ff037819 */ /* 0x000fe40000011403 */
[----:B0-----:R-:W-:-:S03]  /*00f0*/  LOP3.LUT R88, R89, 0x1ff, RZ, 0xc0, !PT ;  /* 0x000001ff59587812 */ /* 0x001fc600078ec0ff */
[----:B------:R-:W-:-:S05]  /*0100*/  IMAD.SHL.U32 R4, R3, 0x8, RZ ;  /* 0x0000000803047824 */ /* 0x000fca00078e00ff */
[-C--:B------:R-:W-:Y:S02]  /*0110*/  IABS R7, R4.reuse ;  /* 0x0000000400077213 */ /* 0x080fe40000000000 */
[----:B------:R-:W-:Y:S02]  /*0120*/  IABS R10, R4 ;  /* 0x00000004000a7213 */ /* 0x000fe40000000000 */
[----:B------:R-:W0:Y:S08]  /*0130*/  I2F.RP R0, R7 ;  /* 0x0000000700007306 */ /* 0x000e300000209400 */
[----:B0-----:R-:W0:Y:S02]  /*0140*/  MUFU.RCP R0, R0 ;  /* 0x0000000000007308 */ /* 0x001e240000001000 */
[----:B0-----:R-:W-:-:S02]  /*0150*/  VIADD R2, R0, 0xffffffe ;  /* 0x0ffffffe00027836 */ /* 0x001fc40000000000 */
[----:B------:R-:W-:-:S04]  /*0160*/  IMAD.MOV R0, RZ, RZ, -R10 ;  /* 0x000000ffff007224 */ /* 0x000fc800078e0a0a */
[----:B------:R0:W1:Y:S02]  /*0170*/  F2I.FTZ.U32.TRUNC.NTZ R3, R2 ;  /* 0x0000000200037305 */ /* 0x000064000021f000 */
[----:B0-----:R-:W-:Y:S02]  /*0180*/  IMAD.MOV.U32 R2, RZ, RZ, RZ ;  /* 0x000000ffff027224 */ /* 0x001fe400078e00ff */
[----:B-1----:R-:W-:-:S04]  /*0190*/  IMAD.MOV R6, RZ, RZ, -R3 ;  /* 0x000000ffff067224 */ /* 0x002fc800078e0a03 */
[----:B------:R-:W-:Y:S02]  /*01a0*/  IMAD R9, R6, R7, RZ ;  /* 0x0000000706097224 */ /* 0x000fe400078e02ff */
[----:B------:R-:W-:Y:S02]  /*01b0*/  IMAD.MOV.U32 R6, RZ, RZ, R8 ;  /* 0x000000ffff067224 */ /* 0x000fe400078e0008 */
[----:B------:R-:W-:-:S06]  /*01c0*/  IMAD.HI.U32 R3, R3, R9, R2 ;  /* 0x0000000903037227 */ /* 0x000fcc00078e0002 */
[----:B------:R-:W-:-:S04]  /*01d0*/  IMAD.HI.U32 R3, R3, R6, RZ ;  /* 0x0000000603037227 */ /* 0x000fc800078e00ff */
[----:B------:R-:W-:-:S05]  /*01e0*/  IMAD R0, R3, R0, R6 ;  /* 0x0000000003007224 */ /* 0x000fca00078e0206 */
[----:B------:R-:W-:-:S13]  /*01f0*/  ISETP.GT.U32.AND P1, PT, R7, R0, PT ;  /* 0x000000000700720c */ /* 0x000fda0003f24070 */
[----:B------:R-:W-:Y:S02]  /*0200*/  @!P1 IMAD.IADD R0, R0, 0x1, -R7 ;  /* 0x0000000100009824 */ /* 0x000fe400078e0a07 */
[----:B------:R-:W-:Y:S01]  /*0210*/  @!P1 VIADD R3, R3, 0x1 ;  /* 0x0000000103039836 */ /* 0x000fe20000000000 */
[----:B------:R-:W-:Y:S02]  /*0220*/  ISETP.NE.AND P1, PT, R4, RZ, PT ;  /* 0x000000ff0400720c */ /* 0x000fe40003f25270 */
[----:B------:R-:W-:Y:S02]  /*0230*/  ISETP.GE.U32.AND P0, PT, R0, R7, PT ;  /* 0x000000070000720c */ /* 0x000fe40003f06070 */
[----:B------:R-:W-:-:S04]  /*0240*/  LOP3.LUT R0, R5, R4, RZ, 0x3c, !PT ;  /* 0x0000000405007212 */ /* 0x000fc800078e3cff */
[----:B------:R-:W-:Y:S01]  /*0250*/  ISETP.GE.AND P2, PT, R0, RZ, PT ;  /* 0x000000ff0000720c */ /* 0x000fe20003f46270 */
[----:B------:R-:W-:-:S06]  /*0260*/  VIADD R0, R12, 0x1ff ;  /* 0x000001ff0c007836 */ /* 0x000fcc0000000000 */
[----:B------:R-:W-:-:S04]  /*0270*/  @P0 VIADD R3, R3, 0x1 ;  /* 0x0000000103030836 */ /* 0x000fc80000000000 */
[----:B------:R-:W-:Y:S01]  /*0280*/  IMAD.MOV.U32 R2, RZ, RZ, R3 ;  /* 0x000000ffff027224 */ /* 0x000fe200078e0003 */
[----:B------:R-:W-:-:S03]  /*0290*/  SHF.R.S32.HI R3, RZ, 0x1f, R0 ;  /* 0x0000001fff037819 */ /* 0x000fc60000011400 */
[----:B------:R-:W-:Y:S01]  /*02a0*/  @!P2 IMAD.MOV R2, RZ, RZ, -R2 ;  /* 0x000000ffff02a224 */ /* 0x000fe200078e0a02 */
[----:B------:R-:W-:Y:S02]  /*02b0*/  @!P1 LOP3.LUT R2, RZ, R4, RZ, 0x33, !PT ;  /* 0x00000004ff029212 */ /* 0x000fe400078e33ff */
[----:B------:R-:W-:-:S03]  /*02c0*/  LEA.HI R3, R3, R0, RZ, 0x9 ;  /* 0x0000000003037211 */ /* 0x000fc600078f48ff */
[----:B------:R-:W-:Y:S02]  /*02d0*/  IMAD.SHL.U32 R6, R2, 0x8, RZ ;  /* 0x0000000802067824 */ /* 0x000fe400078e00ff */
[----:B------:R-:W-:-:S03]  /*02e0*/  IMAD.MOV R2, RZ, RZ, -R2 ;  /* 0x000000ffff027224 */ /* 0x000fc600078e0a02 */
[----:B------:R-:W-:Y:S01]  /*02f0*/  LEA.HI.SX32 R3, R3, -R6, 0x17 ;  /* 0x8000000603037211 */ /* 0x000fe200078fbaff */
[----:B------:R-:W-:-:S03]  /*0300*/  IMAD R8, R4, R2, R5 ;  /* 0x0000000204087224 */ /* 0x000fc600078e0205 */
[----:B------:R-:W-:-:S04]  /*0310*/  VIMNMX R11, R3, 0x8, PT ;  /* 0x00000008030b7848 */ /* 0x000fc80003fe0100 */
[-C--:B------:R-:W-:Y:S02]  /*0320*/  IABS R7, R11.reuse ;  /* 0x0000000b00077213 */ /* 0x080fe40000000000 */
[----:B------:R-:W-:Y:S02]  /*0330*/  IABS R4, R11 ;  /* 0x0000000b00047213 */ /* 0x000fe40000000000 */
[----:B------:R-:W0:Y:S08]  /*0340*/  I2F.RP R0, R7 ;  /* 0x0000000700007306 */ /* 0x000e300000209400 */
[----:B0-----:R-:W0:Y:S02]  /*0350*/  MUFU.RCP R0, R0 ;  /* 0x0000000000007308 */ /* 0x001e240000001000 */
[----:B0-----:R-:W-:-:S02]  /*0360*/  VIADD R3, R0, 0xffffffe ;  /* 0x0ffffffe00037836 */ /* 0x001fc40000000000 */
[----:B------:R-:W-:Y:S02]  /*0370*/  IMAD.MOV R0, RZ, RZ, -R4 ;  /* 0x000000ffff007224 */ /* 0x000fe400078e0a04 */
[----:B------:R-:W0:Y:S02]  /*0380*/  LDC R4, c[0x0][0x230] ;  /* 0x00008c00ff047b82 */ /* 0x000e240000000800 */
[----:B------:R-:W1:Y:S02]  /*0390*/  F2I.FTZ.U32.TRUNC.NTZ R3, R3 ;  /* 0x0000000300037305 */ /* 0x000e64000021f000 */
[----:B-1----:R-:W-:-:S04]  /*03a0*/  IMAD.MOV R9, RZ, RZ, -R3 ;  /* 0x000000ffff097224 */ /* 0x002fc800078e0a03 */
[----:B------:R-:W-:Y:S01]  /*03b0*/  IMAD.MOV.U32 R2, RZ, RZ, R9 ;  /* 0x000000ffff027224 */ /* 0x000fe200078e0009 */
[----:B------:R-:W-:Y:S01]  /*03c0*/  IABS R9, R8 ;  /* 0x0000000800097213 */ /* 0x000fe20000000000 */
[----:B0-----:R-:W-:Y:S02]  /*03d0*/  VIADD R4, R4, 0x3f ;  /* 0x0000003f04047836 */ /* 0x001fe40000000000 */
[----:B------:R-:W-:Y:S02]  /*03e0*/  IMAD R5, R2, R7, RZ ;  /* 0x0000000702057224 */ /* 0x000fe400078e02ff */
[----:B------:R-:W-:-:S04]  /*03f0*/  IMAD.MOV.U32 R2, RZ, RZ, RZ ;  /* 0x000000ffff027224 */ /* 0x000fc800078e00ff */
        /* <DEDUP_REMOVED lines=9> */
[----:B------:R-:W-:-:S07]  /*0490*/  ISETP.GE.AND P2, PT, R0, RZ, PT ;  /* 0x000000ff0000720c */ /* 0x000fce0003f46270 */
[----:B------:R-:W-:Y:S01]  /*04a0*/  @P0 VIADD R2, R2, 0x1 ;  /* 0x0000000102020836 */ /* 0x000fe20000000000 */
[----:B------:R-:W-:-:S05]  /*04b0*/  ISETP.GT.AND P0, PT, R4, 0x3f, PT ;  /* 0x0000003f0400780c */ /* 0x000fca0003f04270 */
[----:B------:R-:W-:Y:S01]  /*04c0*/  @!P2 IMAD.MOV R2, RZ, RZ, -R2 ;  /* 0x000000ffff02a224 */ /* 0x000fe200078e0a02 */
[----:B------:R-:W-:-:S05]  /*04d0*/  @!P1 LOP3.LUT R2, RZ, R11, RZ, 0x33, !PT ;  /* 0x0000000bff029212 */ /* 0x000fca00078e33ff */
[----:B------:R-:W-:Y:S02]  /*04e0*/  IMAD.MOV R0, RZ, RZ, -R2 ;  /* 0x000000ffff007224 */ /* 0x000fe400078e0a02 */
[----:B------:R-:W-:Y:S02]  /*04f0*/  IMAD.SHL.U32 R5, R2, 0x80, RZ ;  /* 0x0000008002057824 */ /* 0x000fe400078e00ff */
[----:B------:R-:W-:-:S04]  /*0500*/  IMAD R0, R11, R0, R8 ;  /* 0x000000000b007224 */ /* 0x000fc800078e0208 */
[----:B------:R-:W-:Y:S02]  /*0510*/  IMAD.IADD R3, R6, 0x1, R0 ;  /* 0x0000000106037824 */ /* 0x000fe400078e0200 */
[----:B------:R-:W-:Y:S02]  /*0520*/  IMAD.U32 R0, RZ, RZ, UR5 ;  /* 0x00000005ff007e24 */ /* 0x000fe4000f8e00ff */
[----:B------:R-:W-:-:S05]  /*0530*/  IMAD R90, R3, 0x200, R88 ;  /* 0x00000200035a7824 */ /* 0x000fca00078e0258 */
[----:B------:R0:W-:Y:S01]  /*0540*/  STL [R1+0x194], R90 ;  /* 0x0001945a01007387 */ /* 0x0001e20000100800 */
[----:B------:R-:W-:Y:S05]  /*0550*/  @P0 BRA `(.L_x_0) ;  /* 0x00000004008c0947 */ /* 0x000fea0003800000 */
[----:B------:R-:W-:Y:S01]  /*0560*/  IMAD.SHL.U32 R0, R89, 0x8, RZ ;  /* 0x0000000859007824 */ /* 0x000fe200078e00ff */
[----:B------:R1:W-:Y:S01]  /*0570*/  STL [R1], RZ ;  /* 0x000000ff01007387 */ /* 0x0003e20000100800 */
[----:B------:R-:W-:Y:S02]  /*0580*/  CS2R R24, SRZ ;  /* 0x0000000000187805 */ /* 0x000fe4000001ff00 */
[----:B------:R-:W-:Y:S02]  /*0590*/  CS2R R26, SRZ ;  /* 0x00000000001a7805 */ /* 0x000fe4000001ff00 */
[----:B------:R-:W-:Y:S01]  /*05a0*/  CS2R R28, SRZ ;  /* 0x00000000001c7805 */ /* 0x000fe2000001ff00 */
[----:B------:R1:W-:Y:S01]  /*05b0*/  STL [R1+0x198], R0 ;  /* 0x0001980001007387 */ /* 0x0003e20000100800 */
[----:B------:R-:W-:Y:S02]  /*05c0*/  CS2R R30, SRZ ;  /* 0x00000000001e7805 */ /* 0x000fe4000001ff00 */
[----:B------:R-:W-:-:S02]  /*05d0*/  CS2R R32, SRZ ;  /* 0x0000000000207805 */ /* 0x000fc4000001ff00 */
[----:B------:R-:W-:Y:S01]  /*05e0*/  CS2R R34, SRZ ;  /* 0x0000000000227805 */ /* 0x000fe2000001ff00 */
[----:B------:R1:W-:Y:S01]  /*05f0*/  STL [R1+0x4], RZ ;  /* 0x000004ff01007387 */ /* 0x0003e20000100800 */
[----:B------:R-:W-:Y:S02]  /*0600*/  CS2R R36, SRZ ;  /* 0x0000000000247805 */ /* 0x000fe4000001ff00 */
[----:B------:R-:W-:Y:S02]  /*0610*/  CS2R R38, SRZ ;  /* 0x0000000000267805 */ /* 0x000fe4000001ff00 */
[----:B------:R-:W-:Y:S01]  /*0620*/  CS2R R40, SRZ ;  /* 0x0000000000287805 */ /* 0x000fe2000001ff00 */
[----:B------:R1:W-:Y:S01]  /*0630*/  STL [R1+0x8], RZ ;  /* 0x000008ff01007387 */ /* 0x0003e20000100800 */
        /* <DEDUP_REMOVED lines=29> */
[----:B------:R-:W-:Y:S01]  /*0810*/  CS2R R86, SRZ ;  /* 0x0000000000567805 */ /* 0x000fe2000001ff00 */
[----:B------:R1:W-:Y:S04]  /*0820*/  STL [R1+0x28], RZ ;  /* 0x000028ff01007387 */ /* 0x0003e80000100800 */
        /* <DEDUP_REMOVED lines=52> */
[----:B------:R1:W-:Y:S01]  /*0b70*/  STL [R1+0xfc], RZ ;  /* 0x0000fcff01007387 */ /* 0x0003e20000100800 */
[----:B------:R-:W-:Y:S05]  /*0b80*/  BRA `(.L_x_1) ;  /* 0x0000005400ec7947 */ /* 0x000fea0003800000 */
.L_x_0:
[----:B------:R-:W-:Y:S01]  /*0b90*/  IABS R23, R12 ;  /* 0x0000000c00177213 */ /* 0x000fe20000000000 */
[----:B------:R-:W-:Y:S01]  /*0ba0*/  ULDC UR4, c[0x0][0x234] ;  /* 0x00008d0000047ab9 */ /* 0x000fe20000000800 */
[----:B------:R-:W-:Y:S01]  /*0bb0*/  IABS R2, R13 ;  /* 0x0000000d00027213 */ /* 0x000fe20000000000 */
[----:B------:R-:W-:Y:S01]  /*0bc0*/  ULDC.64 UR6, c[0x0][0x210] ;  /* 0x0000840000067ab9 */ /* 0x000fe20000000a00 */
[----:B------:R-:W1:Y:S01]  /*0bd0*/  I2F.RP R3, R23 ;  /* 0x0000001700037306 */ /* 0x000e620000209400 */
[----:B------:R-:W-:Y:S01]  /*0be0*/  SHF.R.U32.HI R11, RZ, 0x6, R89 ;  /* 0x00000006ff0b7819 */ /* 0x000fe20000011659 */
[----:B------:R-:W-:Y:S01]  /*0bf0*/  ULDC UR5, c[0x0][0x23c] ;  /* 0x00008f0000057ab9 */ /* 0x000fe20000000800 */
[----:B------:R-:W-:Y:S01]  /*0c00*/  LEA.HI R20, R89, R5, RZ, 0x1a ;  /* 0x0000000559147211 */ /* 0x000fe200078fd0ff */
[----:B------:R-:W-:Y:S01]  /*0c10*/  USHF.L.U32 UR17, UR5, 0x6, URZ ;  /* 0x0000000605117899 */ /* 0x000fe2000800063f */
[----:B------:R-:W-:Y:S02]  /*0c20*/  ISETP.NE.AND P6, PT, R12, RZ, PT ;  /* 0x000000ff0c00720c */ /* 0x000fe40003fc5270 */
[----:B------:R-:W-:-:S02]  /*0c30*/  CS2R R40, SRZ ;  /* 0x0000000000287805 */ /* 0x000fc4000001ff00 */
[----:B------:R-:W-:Y:S01]  /*0c40*/  CS2R R42, SRZ ;  /* 0x00000000002a7805 */ /* 0x000fe2000001ff00 */
[----:B------:R-:W2:Y:S01]  /*0c50*/  I2F.RP R10, R2 ;  /* 0x00000002000a7306 */ /* 0x000ea20000209400 */
[C---:B------:R-:W-:Y:S01]  /*0c60*/  VIADD R26, R20.reuse, 0x48 ;  /* 0x00000048141a7836 */ /* 0x040fe20000000000 */
[----:B------:R-:W-:Y:S01]  /*0c70*/  CS2R R44, SRZ ;  /* 0x00000000002c7805 */ /* 0x000fe2000001ff00 */
[C---:B------:R-:W-:Y:S01]  /*0c80*/  VIADD R22, R20.reuse, 0x58 ;  /* 0x0000005814167836 */ /* 0x040fe20000000000 */
[----:B------:R-:W-:Y:S01]  /*0c90*/  CS2R R46, SRZ ;  /* 0x00000000002e7805 */ /* 0x000fe2000001ff00 */
[C---:B------:R-:W-:Y:S01]  /*0ca0*/  VIADD R30, R20.reuse, 0x38 ;  /* 0x00000038141e7836 */ /* 0x040fe20000000000 */
[----:B------:R-:W-:Y:S01]  /*0cb0*/  IABS R27, R26 ;  /* 0x0000001a001b7213 */ /* 0x000fe20000000000 */
[C---:B------:R-:W-:Y:S01]  /*0cc0*/  VIADD R34, R20.reuse, 0x28 ;  /* 0x0000002814227836 */ /* 0x040fe20000000000 */
[----:B-1----:R-:W1:Y:S01]  /*0cd0*/  MUFU.RCP R3, R3 ;  /* 0x0000000300037308 */ /* 0x002e620000001000 */
[----:B------:R-:W-:Y:S01]  /*0ce0*/  IABS R21, R22 ;  /* 0x0000001600157213 */ /* 0x000fe20000000000 */
[----:B------:R-:W-:Y:S01]  /*0cf0*/  VIADD R36, R20, 0x18 ;  /* 0x0000001814247836 */ /* 0x000fe20000000000 */
[----:B------:R-:W-:-:S02]  /*0d00*/  CS2R R48, SRZ ;  /* 0x0000000000307805 */ /* 0x000fc4000001ff00 */
[----:B------:R-:W-:Y:S02]  /*0d10*/  IABS R29, R34 ;  /* 0x00000022001d7213 */ /* 0x000fe40000000000 */
[----:B------:R-:W-:Y:S02]  /*0d20*/  CS2R R50, SRZ ;  /* 0x0000000000327805 */ /* 0x000fe4000001ff00 */
[----:B------:R-:W-:Y:S02]  /*0d30*/  CS2R R52, SRZ ;  /* 0x0000000000347805 */ /* 0x000fe4000001ff00 */
[----:B------:R-:W-:Y:S01]  /*0d40*/  IABS R33, R36 ;  /* 0x0000002400217213 */ /* 0x000fe20000000000 */
[----:B--2---:R-:W2:Y:S01]  /*0d50*/  MUFU.RCP R10, R10 ;  /* 0x0000000a000a7308 */ /* 0x004ea20000001000 */
[----:B------:R-:W-:Y:S02]  /*0d60*/  CS2R R54, SRZ ;  /* 0x0000000000367805 */ /* 0x000fe4000001ff00 */
[----:B------:R-:W-:-:S02]  /*0d70*/  CS2R R56, SRZ ;  /* 0x0000000000387805 */ /* 0x000fc4000001ff00 */
[----:B------:R-:W-:Y:S02]  /*0d80*/  CS2R R58, SRZ ;  /* 0x00000000003a7805 */ /* 0x000fe4000001ff00 */
[----:B------:R-:W-:Y:S02]  /*0d90*/  CS2R R60, SRZ ;  /* 0x00000000003c7805 */ /* 0x000fe4000001ff00 */
[----:B------:R-:W-:Y:S02]  /*0da0*/  CS2R R62, SRZ ;  /* 0x00000000003e7805 */ /* 0x000fe4000001ff00 */
[----:B------:R-:W-:Y:S02]  /*0db0*/  CS2R R64, SRZ ;  /* 0x0000000000407805 */ /* 0x000fe4000001ff00 */
[----:B------:R-:W-:Y:S02]  /*0dc0*/  CS2R R66, SRZ ;  /* 0x0000000000427805 */ /* 0x000fe4000001ff00 */
[----:B------:R-:W-:Y:S01]  /*0dd0*/  CS2R R68, SRZ ;  /* 0x0000000000447805 */ /* 0x000fe2000001ff00 */
[----:B-1----:R-:W-:Y:S01]  /*0de0*/  VIADD R6, R3, 0xffffffe ;  /* 0x0ffffffe03067836 */ /* 0x002fe20000000000 */
[----:B------:R-:W-:-:S02]  /*0df0*/  CS2R R70, SRZ ;  /* 0x0000000000467805 */ /* 0x000fc4000001ff00 */
[----:B------:R-:W-:Y:S02]  /*0e00*/  CS2R R72, SRZ ;  /* 0x0000000000487805 */ /* 0x000fe4000001ff00 */
[----:B------:R-:W-:Y:S01]  /*0e10*/  CS2R R74, SRZ ;  /* 0x00000000004a7805 */ /* 0x000fe2000001ff00 */
[----:B------:R1:W3:Y:S01]  /*0e20*/  F2I.FTZ.U32.TRUNC.NTZ R7, R6 ;  /* 0x0000000600077305 */ /* 0x0002e2000021f000 */
[----:B------:R-:W-:Y:S02]  /*0e30*/  CS2R R76, SRZ ;  /* 0x00000000004c7805 */ /* 0x000fe4000001ff00 */
[----:B------:R-:W-:Y:S02]  /*0e40*/  CS2R R78, SRZ ;  /* 0x00000000004e7805 */ /* 0x000fe4000001ff00 */
[----:B------:R-:W-:Y:S01]  /*0e50*/  CS2R R80, SRZ ;  /* 0x0000000000507805 */ /* 0x000fe2000001ff00 */
[----:B--2---:R-:W-:Y:S01]  /*0e60*/  VIADD R8, R10, 0xffffffe ;  /* 0x0ffffffe0a087836 */ /* 0x004fe20000000000 */
[----:B------:R-:W-:-:S02]  /*0e70*/  SGXT.U32 R10, R11, 0x3 ;  /* 0x000000030b0a781a */ /* 0x000fc40000000000 */
[----:B------:R-:W-:Y:S02]  /*0e80*/  CS2R R82, SRZ ;  /* 0x0000000000527805 */ /* 0x000fe4000001ff00 */
[----:B------:R-:W-:Y:S01]  /*0e90*/  IABS R11, R90 ;  /* 0x0000005a000b7213 */ /* 0x000fe20000000000 */
[----:B------:R2:W4:Y:S01]  /*0ea0*/  F2I.FTZ.U32.TRUNC.NTZ R9, R8 ;  /* 0x0000000800097305 */ /* 0x000522000021f000 */
[----:B-1----:R-:W-:Y:S01]  /*0eb0*/  IMAD.MOV.U32 R6, RZ, RZ, RZ ;  /* 0x000000ffff067224 */ /* 0x002fe200078e00ff */
[----:B------:R-:W-:Y:S02]  /*0ec0*/  CS2R R84, SRZ ;  /* 0x0000000000547805 */ /* 0x000fe4000001ff00 */
[----:B------:R-:W-:Y:S01]  /*0ed0*/  CS2R R86, SRZ ;  /* 0x0000000000567805 */ /* 0x000fe2000001ff00 */
[----:B------:R-:W-:Y:S01]  /*0ee0*/  USHF.R.S32.HI UR18, URZ, 0x1f, UR17 ;  /* 0x0000001f3f127899 */ /* 0x000fe20008011411 */
[----:B------:R-:W-:Y:S01]  /*0ef0*/  ULDC UR13, c[0x0][0x238] ;  /* 0x00008e00000d7ab9 */ /* 0x000fe20000000800 */
[----:B---3--:R-:W-:Y:S01]  /*0f00*/  IMAD.MOV R14, RZ, RZ, -R7 ;  /* 0x000000ffff0e7224 */ /* 0x008fe200078e0a07 */
[----:B------:R-:W-:Y:S01]  /*0f10*/  UMOV UR11, 0x80000020 ;  /* 0x80000020000b7882 */ /* 0x000fe20000000000 */
[----:B--2---:R-:W-:-:S02]  /*0f20*/  IMAD.MOV.U32 R8, RZ, RZ, RZ ;  /* 0x000000ffff087224 */ /* 0x004fc400078e00ff */
[----:B------:R-:W-:Y:S02]  /*0f30*/  IMAD R3, R14, R23, RZ ;  /* 0x000000170e037224 */ /* 0x000fe400078e02ff */
[----:B------:R-:W-:Y:S02]  /*0f40*/  VIADD R14, R20, 0x78 ;  /* 0x00000078140e7836 */ /* 0x000fe40000000000 */
[----:B------:R-:W-:Y:S01]  /*0f50*/  IMAD.HI.U32 R6, R7, R3, R6 ;  /* 0x0000000307067227 */ /* 0x000fe200078e0006 */
[----:B------:R-:W-:Y:S02]  /*0f60*/  LOP3.LUT R3, R5, R10, RZ, 0xfc, !PT ;  /* 0x0000000a05037212 */ /* 0x000fe400078efcff */
[----:B------:R-:W-:Y:S01]  /*0f70*/  ISETP.GE.AND P2, PT, R14, RZ, PT ;  /* 0x000000ff0e00720c */ /* 0x000fe20003f46270 */
[----:B----4-:R-:W-:Y:S01]  /*0f80*/  IMAD.MOV R15, RZ, RZ, -R9 ;  /* 0x000000ffff0f7224 */ /* 0x010fe200078e0a09 */
[C---:B------:R-:W-:Y:S01]  /*0f90*/  LOP3.LUT R16, R3.reuse, 0x70, RZ, 0xfc, !PT ;  /* 0x0000007003107812 */ /* 0x040fe200078efcff */
[----:B------:R-:W-:Y:S01]  /*0fa0*/  IMAD.HI.U32 R6, R6, R11, RZ ;  /* 0x0000000b06067227 */ /* 0x000fe200078e00ff */
[----:B------:R-:W-:-:S02]  /*0fb0*/  LOP3.LUT R24, R3, 0x50, RZ, 0xfc, !PT ;  /* 0x0000005003187812 */ /* 0x000fc400078efcff */
[----:B------:R-:W-:Y:S01]  /*0fc0*/  IABS R17, R16 ;  /* 0x0000001000117213 */ /* 0x000fe20000000000 */
[----:B------:R-:W-:Y:S01]  /*0fd0*/  IMAD.MOV R6, RZ, RZ, -R6 ;  /* 0x000000ffff067224 */ /* 0x000fe200078e0a06 */
[----:B------:R-:W-:Y:S01]  /*0fe0*/  ISETP.GE.AND P3, PT, R16, RZ, PT ;  /* 0x000000ff1000720c */ /* 0x000fe20003f66270 */
[----:B------:R-:W-:Y:S01]  /*0ff0*/  IMAD R7, R15, R2, RZ ;  /* 0x000000020f077224 */ /* 0x000fe200078e02ff */
[----:B------:R-:W-:Y:S01]  /*1000*/  IABS R15, R14 ;  /* 0x0000000e000f7213 */ /* 0x000fe20000000000 */
[----:B------:R-:W-:Y:S01]  /*1010*/  IMAD R6, R23, R6, R11 ;  /* 0x0000000617067224 */ /* 0x000fe200078e020b */
[----:B------:R-:W-:Y:S01]  /*1020*/  IABS R25, R24 ;  /* 0x0000001800197213 */ /* 0x000fe20000000000 */
[----:B------:R-:W-:Y:S01]  /*1030*/  IMAD.HI.U32 R8, R9, R7, R8 ;  /* 0x0000000709087227 */ /* 0x000fe200078e0008 */
[----:B------:R-:W-:Y:S02]  /*1040*/  SHF.R.S32.HI R7, RZ, 0x1f, R4 ;  /* 0x0000001fff077819 */ /* 0x000fe40000011404 */
[----:B------:R-:W-:-:S02]  /*1050*/  ISETP.GT.U32.AND P0, PT, R23, R6, PT ;  /* 0x000000061700720c */ /* 0x000fc40003f04070 */
[----:B------:R-:W-:Y:S01]  /*1060*/  LEA.HI R4, R7, R4, RZ, 0x6 ;  /* 0x0000000407047211 */ /* 0x000fe200078f30ff */
[C---:B------:R-:W-:Y:S01]  /*1070*/  IMAD.HI.U32 R9, R8.reuse, R15, RZ ;  /* 0x0000000f08097227 */ /* 0x040fe200078e00ff */
[C---:B------:R-:W-:Y:S02]  /*1080*/  LOP3.LUT R28, R3.reuse, 0x40, RZ, 0xfc, !PT ;  /* 0x00000040031c7812 */ /* 0x040fe400078efcff */
[C---:B------:R-:W-:Y:S01]  /*1090*/  LOP3.LUT R32, R3.reuse, 0x30, RZ, 0xfc, !PT ;  /* 0x0000003003207812 */ /* 0x040fe200078efcff */
[----:B------:R-:W-:Y:S01]  /*10a0*/  IMAD.HI.U32 R10, R8, R17, RZ ;  /* 0x00000011080a7227 */ /* 0x000fe200078e00ff */
[----:B------:R-:W-:Y:S02]  /*10b0*/  LOP3.LUT R38, R3, 0x10, RZ, 0xfc, !PT ;  /* 0x0000001003267812 */ /* 0x000fe400078efcff */
[----:B------:R-:W-:Y:S01]  /*10c0*/  IABS R39, R3 ;  /* 0x0000000300277213 */ /* 0x000fe20000000000 */
[----:B------:R-:W-:Y:S01]  /*10d0*/  IMAD.MOV R9, RZ, RZ, -R9 ;  /* 0x000000ffff097224 */ /* 0x000fe200078e0a09 */
[----:B------:R-:W-:Y:S01]  /*10e0*/  IABS R35, R38 ;  /* 0x0000002600237213 */ /* 0x000fe20000000000 */
[----:B------:R-:W-:Y:S01]  /*10f0*/  @!P0 IMAD.IADD R6, R6, 0x1, -R23 ;  /* 0x0000000106068824 */ /* 0x000fe200078e0a17 */
[----:B------:R-:W-:Y:S01]  /*1100*/  ISETP.GE.AND P0, PT, R90, RZ, PT ;  /* 0x000000ff5a00720c */ /* 0x000fe20003f06270 */
[----:B------:R-:W-:-:S02]  /*1110*/  IMAD.MOV R14, RZ, RZ, -R10 ;  /* 0x000000ffff0e7224 */ /* 0x000fc400078e0a0a */
[----:B------:R-:W-:Y:S01]  /*1120*/  VIADD R10, R20, 0x68 ;  /* 0x00000068140a7836 */ /* 0x000fe20000000000 */
[----:B------:R-:W-:Y:S01]  /*1130*/  ISETP.GT.U32.AND P4, PT, R23, R6, PT ;  /* 0x000000061700720c */ /* 0x000fe20003f84070 */
[C---:B------:R-:W-:Y:S02]  /*1140*/  IMAD R7, R2.reuse, R9, R15 ;  /* 0x0000000902077224 */ /* 0x040fe400078e020f */
[----:B------:R-:W-:Y:S01]  /*1150*/  IMAD R9, R2, R14, R17 ;  /* 0x0000000e02097224 */ /* 0x000fe200078e0211 */
[----:B------:R-:W-:Y:S01]  /*1160*/  ISETP.GE.AND P5, PT, R10, RZ, PT ;  /* 0x000000ff0a00720c */ /* 0x000fe20003fa6270 */
[C---:B------:R-:W-:Y:S01]  /*1170*/  IMAD.HI.U32 R15, R8.reuse, R27, RZ ;  /* 0x0000001b080f7227 */ /* 0x040fe200078e00ff */
[----:B------:R-:W-:Y:S02]  /*1180*/  IABS R17, R10 ;  /* 0x0000000a00117213 */ /* 0x000fe40000000000 */
[----:B------:R-:W-:Y:S01]  /*1190*/  LOP3.LUT R10, R3, 0x60, RZ, 0xfc, !PT ;  /* 0x00000060030a7812 */ /* 0x000fe200078efcff */
[----:B------:R-:W-:-:S03]  /*11a0*/  IMAD.HI.U32 R14, R8, R21, RZ ;  /* 0x00000015080e7227 */ /* 0x000fc600078e00ff */
[----:B------:R-:W-:Y:S01]  /*11b0*/  IABS R19, R10 ;  /* 0x0000000a00137213 */ /* 0x000fe20000000000 */
[----:B------:R-:W-:Y:S01]  /*11c0*/  @!P4 IMAD.IADD R6, R6, 0x1, -R23 ;  /* 0x000000010606c824 */ /* 0x000fe200078e0a17 */
[----:B------:R-:W-:Y:S01]  /*11d0*/  ISETP.GT.U32.AND P4, PT, R2, R7, PT ;  /* 0x000000070200720c */ /* 0x000fe20003f84070 */
[----:B------:R-:W-:Y:S01]  /*11e0*/  IMAD.MOV R14, RZ, RZ, -R14 ;  /* 0x000000ffff0e7224 */ /* 0x000fe200078e0a0e */
[----:B------:R-:W-:Y:S01]  /*11f0*/  ISETP.GE.AND P1, PT, R10, RZ, PT ;  /* 0x000000ff0a00720c */ /* 0x000fe20003f26270 */
[----:B------:R-:W-:Y:S01]  /*1200*/  @!P0 IMAD.MOV R6, RZ, RZ, -R6 ;  /* 0x000000ffff068224 */ /* 0x000fe200078e0a06 */
[----:B------:R-:W-:Y:S01]  /*1210*/  ISETP.GT.U32.AND P0, PT, R2, R9, PT ;  /* 0x000000090200720c */ /* 0x000fe20003f04070 */
[C---:B------:R-:W-:Y:S01]  /*1220*/  IMAD.HI.U32 R10, R8.reuse, R17, RZ ;  /* 0x00000011080a7227 */ /* 0x040fe200078e00ff */
[----:B------:R-:W-:Y:S02]  /*1230*/  @!P6 LOP3.LUT R6, RZ, R12, RZ, 0x33, !PT ;  /* 0x0000000cff06e212 */ /* 0x000fe400078e33ff */
[----:B------:R-:W-:Y:S01]  /*1240*/  IABS R23, R28 ;  /* 0x0000001c00177213 */ /* 0x000fe20000000000 */
[----:B------:R-:W-:-:S04]  /*1250*/  IMAD.HI.U32 R11, R8, R19, RZ ;  /* 0x00000013080b7227 */ /* 0x000fc800078e00ff */
[----:B------:R-:W-:Y:S02]  /*1260*/  IMAD.MOV R16, RZ, RZ, -R10 ;  /* 0x000000ffff107224 */ /* 0x000fe400078e0a0a */
[----:B------:R-:W-:Y:S02]  /*1270*/  IMAD.MOV R18, RZ, RZ, -R11 ;  /* 0x000000ffff127224 */ /* 0x000fe400078e0a0b */
[C---:B------:R-:W-:Y:S02]  /*1280*/  IMAD R11, R2.reuse, R16, R17 ;  /* 0x00000010020b7224 */ /* 0x040fe400078e0211 */
[--C-:B------:R-:W-:Y:S02]  /*1290*/  @!P4 IMAD.IADD R7, R7, 0x1, -R2.reuse ;  /* 0x000000010707c824 */ /* 0x100fe400078e0a02 */
[----:B------:R-:W-:Y:S01]  /*12a0*/  @!P0 IMAD.IADD R9, R9, 0x1, -R2 ;  /* 0x0000000109098824 */ /* 0x000fe200078e0a02 */
[----:B------:R-:W-:Y:S01]  /*12b0*/  ISETP.GT.U32.AND P0, PT, R2, R11, PT ;  /* 0x0000000b0200720c */ /* 0x000fe20003f04070 */
[----:B------:R-:W-:Y:S01]  /*12c0*/  IMAD.HI.U32 R10, R8, R25, RZ ;  /* 0x00000019080a7227 */ /* 0x000fe200078e00ff */
[----:B------:R-:W-:-:S02]  /*12d0*/  ISETP.GT.U32.AND P4, PT, R2, R7, PT ;  /* 0x000000070200720c */ /* 0x000fc40003f84070 */
[C---:B------:R-:W-:Y:S01]  /*12e0*/  ISETP.GT.U32.AND P6, PT, R2.reuse, R9, PT ;  /* 0x000000090200720c */ /* 0x040fe20003fc4070 */
[----:B------:R-:W-:Y:S02]  /*12f0*/  IMAD.MOV R10, RZ, RZ, -R10 ;  /* 0x000000ffff0a7224 */ /* 0x000fe400078e0a0a */
[----:B------:R-:W-:Y:S02]  /*1300*/  IMAD.MOV R16, RZ, RZ, -R15 ;  /* 0x000000ffff107224 */ /* 0x000fe400078e0a0f */
[C---:B------:R-:W-:Y:S02]  /*1310*/  IMAD R15, R2.reuse, R18, R19 ;  /* 0x00000012020f7224 */ /* 0x040fe400078e0213 */
[C---:B------:R-:W-:Y:S01]  /*1320*/  IMAD R19, R2.reuse, R10, R25 ;  /* 0x0000000a02137224 */ /* 0x040fe200078e0219 */
[----:B------:R-:W-:Y:S01]  /*1330*/  IABS R25, R30 ;  /* 0x0000001e00197213 */ /* 0x000fe20000000000 */
[--C-:B------:R-:W-:Y:S02]  /*1340*/  @!P0 IMAD.IADD R11, R11, 0x1, -R2.reuse ;  /* 0x000000010b0b8824 */ /* 0x100fe400078e0a02 */
[----:B------:R-:W-:Y:S01]  /*1350*/  @!P4 IMAD.IADD R7, R7, 0x1, -R2 ;  /* 0x000000010707c824 */ /* 0x000fe200078e0a02 */
[C---:B------:R-:W-:Y:S01]  /*1360*/  ISETP.GT.U32.AND P4, PT, R2.reuse, R15, PT ;  /* 0x0000000f0200720c */ /* 0x040fe20003f84070 */
[C---:B------:R-:W-:Y:S01]  /*1370*/  IMAD R17, R2.reuse, R14, R21 ;  /* 0x0000000e02117224 */ /* 0x040fe200078e0215 */
[----:B------:R-:W-:Y:S01]  /*1380*/  ISETP.GT.U32.AND P0, PT, R2, R19, PT ;  /* 0x000000130200720c */ /* 0x000fe20003f04070 */
[----:B------:R-:W-:-:S04]  /*1390*/  IMAD.HI.U32 R12, R8, R25, RZ ;  /* 0x00000019080c7227 */ /* 0x000fc800078e00ff */
[----:B------:R-:W-:Y:S02]  /*13a0*/  IMAD.MOV R12, RZ, RZ, -R12 ;  /* 0x000000ffff0c7224 */ /* 0x000fe400078e0a0c */
[----:B------:R-:W-:Y:S01]  /*13b0*/  @!P6 IMAD.IADD R9, R9, 0x1, -R2 ;  /* 0x000000010909e824 */ /* 0x000fe200078e0a02 */
[----:B------:R-:W-:Y:S01]  /*13c0*/  ISETP.GT.U32.AND P6, PT, R2, R17, PT ;  /* 0x000000110200720c */ /* 0x000fe20003fc4070 */
[----:B------:R-:W-:-:S04]  /*13d0*/  IMAD.HI.U32 R10, R8, R23, RZ ;  /* 0x00000017080a7227 */ /* 0x000fc800078e00ff */
[C---:B------:R-:W-:Y:S01]  /*13e0*/  IMAD R21, R2.reuse, R16, R27 ;  /* 0x0000001002157224 */ /* 0x040fe200078e021b */
[----:B------:R-:W-:Y:S01]  /*13f0*/  IABS R27, R32 ;  /* 0x00000020001b7213 */ /* 0x000fe20000000000 */
[C---:B------:R-:W-:Y:S02]  /*1400*/  IMAD R25, R2.reuse, R12, R25 ;  /* 0x0000000c02197224 */ /* 0x040fe400078e0219 */
[----:B------:R-:W-:Y:S02]  /*1410*/  IMAD.MOV R10, RZ, RZ, -R10 ;  /* 0x000000ffff0a7224 */ /* 0x000fe400078e0a0a */
[--C-:B------:R-:W-:Y:S01]  /*1420*/  @!P4 IMAD.IADD R15, R15, 0x1, -R2.reuse ;  /* 0x000000010f0fc824 */ /* 0x100fe200078e0a02 */
[C---:B------:R-:W-:Y:S01]  /*1430*/  ISETP.GT.U32.AND P4, PT, R2.reuse, R21, PT ;  /* 0x000000150200720c */ /* 0x040fe20003f84070 */
[----:B------:R-:W-:Y:S01]  /*1440*/  @!P0 IMAD.IADD R19, R19, 0x1, -R2 ;  /* 0x0000000113138824 */ /* 0x000fe200078e0a02 */
[----:B------:R-:W-:Y:S01]  /*1450*/  ISETP.GT.U32.AND P0, PT, R2, R25, PT ;  /* 0x000000190200720c */ /* 0x000fe20003f04070 */
[----:B------:R-:W-:-:S04]  /*1460*/  IMAD.HI.U32 R14, R8, R27, RZ ;  /* 0x0000001b080e7227 */ /* 0x000fc800078e00ff */
[C---:B------:R-:W-:Y:S02]  /*1470*/  IMAD R23, R2.reuse, R10, R23 ;  /* 0x0000000a02177224 */ /* 0x040fe400078e0217 */
[----:B------:R-:W-:Y:S02]  /*1480*/  IMAD.MOV R14, RZ, RZ, -R14 ;  /* 0x000000ffff0e7224 */ /* 0x000fe400078e0a0e */
[----:B------:R-:W-:Y:S01]  /*1490*/  @!P6 IMAD.IADD R17, R17, 0x1, -R2 ;  /* 0x000000011111e824 */ /* 0x000fe200078e0a02 */
[C---:B------:R-:W-:Y:S01]  /*14a0*/  ISETP.GT.U32.AND P6, PT, R2.reuse, R23, PT ;  /* 0x000000170200720c */ /* 0x040fe20003fc4070 */
[----:B------:R-:W-:Y:S02]  /*14b0*/  IMAD R27, R2, R14, R27 ;  /* 0x0000000e021b7224 */ /* 0x000fe400078e021b */
[----:B------:R-:W-:-:S04]  /*14c0*/  IMAD.HI.U32 R16, R8, R29, RZ ;  /* 0x0000001d08107227 */ /* 0x000fc800078e00ff */
[--C-:B------:R-:W-:Y:S01]  /*14d0*/  @!P4 IMAD.IADD R21, R21, 0x1, -R2.reuse ;  /* 0x000000011515c824 */ /* 0x100fe200078e0a02 */
[C---:B------:R-:W-:Y:S01]  /*14e0*/  ISETP.GT.U32.AND P4, PT, R2.reuse, R27, PT ;  /* 0x0000001b0200720c */ /* 0x040fe20003f84070 */
[----:B------:R-:W-:Y:S01]  /*14f0*/  @!P0 IMAD.IADD R25, R25, 0x1, -R2 ;  /* 0x0000000119198824 */ /* 0x000fe200078e0a02 */
[C---:B------:R-:W-:Y:S01]  /*1500*/  ISETP.GT.U32.AND P0, PT, R2.reuse, R15, PT ;  /* 0x0000000f0200720c */ /* 0x040fe20003f04070 */
[----:B------:R-:W-:Y:S02]  /*1510*/  IMAD.MOV R16, RZ, RZ, -R16 ;  /* 0x000000ffff107224 */ /* 0x000fe400078e0a10 */
[--C-:B------:R-:W-:Y:S01]  /*1520*/  @!P6 IMAD.IADD R23, R23, 0x1, -R2.reuse ;  /* 0x000000011717e824 */ /* 0x100fe200078e0a02 */
[C---:B------:R-:W-:Y:S01]  /*1530*/  ISETP.GT.U32.AND P6, PT, R2.reuse, R11, PT ;  /* 0x0000000b0200720c */ /* 0x040fe20003fc4070 */
[----:B------:R-:W-:Y:S02]  /*1540*/  IMAD R29, R2, R16, R29 ;  /* 0x00000010021d7224 */ /* 0x000fe400078e021d */
[----:B------:R-:W-:Y:S01]  /*1550*/  VIADD R16, R20, 0x8 ;  /* 0x0000000814107836 */ /* 0x000fe20000000000 */
[----:B------:R-:W-:Y:S01]  /*1560*/  LOP3.LUT R20, R3, 0x20, RZ, 0xfc, !PT ;  /* 0x0000002003147812 */ /* 0x000fe200078efcff */
[----:B------:R-:W-:Y:S01]  /*1570*/  @!P2 IMAD.MOV R7, RZ, RZ, -R7 ;  /* 0x000000ffff07a224 */ /* 0x000fe200078e0a07 */
[----:B------:R-:W-:Y:S01]  /*1580*/  ISETP.GT.U32.AND P2, PT, R2, R21, PT ;  /* 0x000000150200720c */ /* 0x000fe20003f44070 */
[--C-:B------:R-:W-:Y:S01]  /*1590*/  @!P4 IMAD.IADD R27, R27, 0x1, -R2.reuse ;  /* 0x000000011b1bc824 */ /* 0x100fe200078e0a02 */
[----:B------:R-:W-:Y:S01]  /*15a0*/  IABS R37, R16 ;  /* 0x0000001000257213 */ /* 0x000fe20000000000 */
[----:B------:R-:W-:Y:S01]  /*15b0*/  @!P0 IMAD.IADD R15, R15, 0x1, -R2 ;  /* 0x000000010f0f8824 */ /* 0x000fe200078e0a02 */
[----:B------:R-:W-:Y:S01]  /*15c0*/  IABS R31, R20 ;  /* 0x00000014001f7213 */ /* 0x000fe20000000000 */
[----:B------:R-:W-:Y:S01]  /*15d0*/  IMAD.HI.U32 R12, R8, R33, RZ ;  /* 0x00000021080c7227 */ /* 0x000fe200078e00ff */
[----:B------:R-:W-:-:S02]  /*15e0*/  ISETP.GT.U32.AND P4, PT, R2, R17, PT ;  /* 0x000000110200720c */ /* 0x000fc40003f84070 */
[----:B------:R-:W-:Y:S01]  /*15f0*/  ISETP.GT.U32.AND P0, PT, R2, R19, PT ;  /* 0x000000130200720c */ /* 0x000fe20003f04070 */
[----:B------:R-:W-:-:S04]  /*1600*/  IMAD.HI.U32 R10, R8, R31, RZ ;  /* 0x0000001f080a7227 */ /* 0x000fc800078e00ff */
[----:B------:R-:W-:-:S04]  /*1610*/  IMAD.HI.U32 R18, R8, R37, RZ ;  /* 0x0000002508127227 */ /* 0x000fc800078e00ff */
[----:B------:R-:W-:Y:S02]  /*1620*/  IMAD.MOV R10, RZ, RZ, -R10 ;  /* 0x000000ffff0a7224 */ /* 0x000fe400078e0a0a */
[----:B------:R-:W-:Y:S02]  /*1630*/  IMAD.MOV R12, RZ, RZ, -R12 ;  /* 0x000000ffff0c7224 */ /* 0x000fe400078e0a0c */
[----:B------:R-:W-:Y:S02]  /*1640*/  IMAD.MOV R18, RZ, RZ, -R18 ;  /* 0x000000ffff127224 */ /* 0x000fe400078e0a12 */
[----:B------:R-:W-:Y:S01]  /*1650*/  @!P6 IMAD.IADD R11, R11, 0x1, -R2 ;  /* 0x000000010b0be824 */ /* 0x000fe200078e0a02 */
[C---:B------:R-:W-:Y:S01]  /*1660*/  ISETP.GT.U32.AND P6, PT, R2.reuse, R25, PT ;  /* 0x000000190200720c */ /* 0x040fe20003fc4070 */
[----:B------:R-:W-:Y:S01]  /*1670*/  @!P1 IMAD.MOV R15, RZ, RZ, -R15 ;  /* 0x000000ffff0f9224 */ /* 0x000fe200078e0a0f */
[C---:B------:R-:W-:Y:S01]  /*1680*/  ISETP.GT.U32.AND P1, PT, R2.reuse, R29, PT ;  /* 0x0000001d0200720c */ /* 0x040fe20003f24070 */
[----:B------:R-:W-:-:S02]  /*1690*/  IMAD R31, R2, R10, R31 ;  /* 0x0000000a021f7224 */ /* 0x000fc400078e021f */
[C---:B------:R-:W-:Y:S02]  /*16a0*/  IMAD R33, R2.reuse, R12, R33 ;  /* 0x0000000c02217224 */ /* 0x040fe400078e0221 */
[C---:B------:R-:W-:Y:S02]  /*16b0*/  IMAD R37, R2.reuse, R18, R37 ;  /* 0x0000001202257224 */ /* 0x040fe400078e0225 */
[----:B------:R-:W-:Y:S01]  /*16c0*/  @!P3 IMAD.MOV R9, RZ, RZ, -R9 ;  /* 0x000000ffff09b224 */ /* 0x000fe200078e0a09 */
[C---:B------:R-:W-:Y:S01]  /*16d0*/  ISETP.GT.U32.AND P3, PT, R2.reuse, R23, PT ;  /* 0x000000170200720c */ /* 0x040fe20003f64070 */
[----:B------:R-:W-:Y:S01]  /*16e0*/  @!P5 IMAD.MOV R11, RZ, RZ, -R11 ;  /* 0x000000ffff0bd224 */ /* 0x000fe200078e0a0b */
[----:B------:R-:W-:Y:S01]  /*16f0*/  ISETP.GT.U32.AND P5, PT, R2, R27, PT ;  /* 0x0000001b0200720c */ /* 0x000fe20003fa4070 */
[----:B------:R-:W-:-:S04]  /*1700*/  IMAD.HI.U32 R14, R8, R35, RZ ;  /* 0x00000023080e7227 */ /* 0x000fc800078e00ff */
[----:B------:R-:W-:-:S04]  /*1710*/  IMAD.HI.U32 R8, R8, R39, RZ ;  /* 0x0000002708087227 */ /* 0x000fc800078e00ff */
[--C-:B------:R-:W-:Y:S01]  /*1720*/  @!P4 IMAD.IADD R17, R17, 0x1, -R2.reuse ;  /* 0x000000011111c824 */ /* 0x100fe200078e0a02 */
[C---:B------:R-:W-:Y:S01]  /*1730*/  ISETP.GT.U32.AND P4, PT, R2.reuse, R31, PT ;  /* 0x0000001f0200720c */ /* 0x040fe20003f84070 */
[--C-:B------:R-:W-:Y:S01]  /*1740*/  @!P0 IMAD.IADD R19, R19, 0x1, -R2.reuse ;  /* 0x0000000113138824 */ /* 0x100fe200078e0a02 */
[C---:B------:R-:W-:Y:S01]  /*1750*/  ISETP.GT.U32.AND P0, PT, R2.reuse, R33, PT ;  /* 0x000000210200720c */ /* 0x040fe20003f04070 */
[----:B------:R-:W-:Y:S01]  /*1760*/  @!P2 IMAD.IADD R21, R21, 0x1, -R2 ;  /* 0x000000011515a824 */ /* 0x000fe200078e0a02 */
[C---:B------:R-:W-:Y:S01]  /*1770*/  ISETP.GT.U32.AND P2, PT, R2.reuse, R37, PT ;  /* 0x000000250200720c */ /* 0x040fe20003f44070 */
[----:B------:R-:W-:Y:S02]  /*1780*/  IMAD.MOV R14, RZ, RZ, -R14 ;  /* 0x000000ffff0e7224 */ /* 0x000fe400078e0a0e */
[----:B------:R-:W-:Y:S02]  /*1790*/  IMAD.MOV R8, RZ, RZ, -R8 ;  /* 0x000000ffff087224 */ /* 0x000fe400078e0a08 */
[----:B------:R-:W-:-:S02]  /*17a0*/  IMAD R35, R2, R14, R35 ;  /* 0x0000000e02237224 */ /* 0x000fc400078e0223 */
[----:B------:R-:W-:Y:S01]  /*17b0*/  IMAD R39, R2, R8, R39 ;  /* 0x0000000802277224 */ /* 0x000fe200078e0227 */
[----:B------:R-:W-:Y:S01]  /*17c0*/  SHF.R.U32.HI R8, RZ, 0x5, R89 ;  /* 0x00000005ff087819 */ /* 0x000fe20000011659 */
[--C-:B------:R-:W-:Y:S01]  /*17d0*/  @!P1 IMAD.IADD R29, R29, 0x1, -R2.reuse ;  /* 0x000000011d1d9824 */ /* 0x100fe200078e0a02 */
[----:B------:R-:W-:Y:S01]  /*17e0*/  ISETP.GE.AND P1, PT, R26, RZ, PT ;  /* 0x000000ff1a00720c */ /* 0x000fe20003f26270 */
[--C-:B------:R-:W-:Y:S01]  /*17f0*/  @!P3 IMAD.IADD R23, R23, 0x1, -R2.reuse ;  /* 0x000000011717b824 */ /* 0x100fe200078e0a02 */
[C---:B------:R-:W-:Y:S01]  /*1800*/  ISETP.GT.U32.AND P3, PT, R2.reuse, R39, PT ;  /* 0x000000270200720c */ /* 0x040fe20003f64070 */
[--C-:B------:R-:W-:Y:S01]  /*1810*/  @!P5 IMAD.IADD R27, R27, 0x1, -R2.reuse ;  /* 0x000000011b1bd824 */ /* 0x100fe200078e0a02 */
[----:B------:R-:W-:Y:S01]  /*1820*/  ISETP.GT.U32.AND P5, PT, R2, R35, PT ;  /* 0x000000230200720c */ /* 0x000fe20003fa4070 */
[--C-:B------:R-:W-:Y:S01]  /*1830*/  @!P6 IMAD.IADD R25, R25, 0x1, -R2.reuse ;  /* 0x000000011919e824 */ /* 0x100fe200078e0a02 */
[----:B------:R-:W-:Y:S01]  /*1840*/  ISETP.GE.AND P6, PT, R22, RZ, PT ;  /* 0x000000ff1600720c */ /* 0x000fe20003fc6270 */
[--C-:B------:R-:W-:Y:S01]  /*1850*/  @!P4 IMAD.IADD R31, R31, 0x1, -R2.reuse ;  /* 0x000000011f1fc824 */ /* 0x100fe200078e0a02 */
[----:B------:R-:W-:Y:S01]  /*1860*/  ISETP.GE.AND P4, PT, R24, RZ, PT ;  /* 0x000000ff1800720c */ /* 0x000fe20003f86270 */
[--C-:B------:R-:W-:Y:S01]  /*1870*/  @!P0 IMAD.IADD R33, R33, 0x1, -R2.reuse ;  /* 0x0000000121218824 */ /* 0x100fe200078e0a02 */
[----:B------:R-:W-:Y:S01]  /*1880*/  ISETP.GE.AND P0, PT, R30, RZ, PT ;  /* 0x000000ff1e00720c */ /* 0x000fe20003f06270 */
[--C-:B------:R-:W-:Y:S01]  /*1890*/  @!P2 IMAD.IADD R37, R37, 0x1, -R2.reuse ;  /* 0x000000012525a824 */ /* 0x100fe200078e0a02 */
[----:B------:R-:W-:Y:S01]  /*18a0*/  ISETP.GE.AND P2, PT, R28, RZ, PT ;  /* 0x000000ff1c00720c */ /* 0x000fe20003f46270 */
[----:B------:R-:W-:Y:S01]  /*18b0*/  @!P1 IMAD.MOV R21, RZ, RZ, -R21 ;  /* 0x000000ffff159224 */ /* 0x000fe200078e0a15 */
[----:B------:R-:W-:Y:S01]  /*18c0*/  ISETP.GT.U32.AND P1, PT, R2, R33, PT ;  /* 0x000000210200720c */ /* 0x000fe20003f24070 */
[--C-:B------:R-:W-:Y:S01]  /*18d0*/  @!P3 IMAD.IADD R39, R39, 0x1, -R2.reuse ;  /* 0x000000012727b824 */ /* 0x100fe200078e0a02 */
[----:B------:R-:W-:Y:S01]  /*18e0*/  ISETP.GE.AND P3, PT, R32, RZ, PT ;  /* 0x000000ff2000720c */ /* 0x000fe20003f66270 */
[--C-:B------:R-:W-:Y:S01]  /*18f0*/  @!P5 IMAD.IADD R35, R35, 0x1, -R2.reuse ;  /* 0x000000012323d824 */ /* 0x100fe200078e0a02 */
[C---:B------:R-:W-:Y:S01]  /*1900*/  ISETP.GT.U32.AND P5, PT, R2.reuse, R29, PT ;  /* 0x0000001d0200720c */ /* 0x040fe20003fa4070 */
[----:B------:R-:W-:Y:S01]  /*1910*/  @!P6 IMAD.MOV R17, RZ, RZ, -R17 ;  /* 0x000000ffff11e224 */ /* 0x000fe200078e0a11 */
[C---:B------:R-:W-:Y:S01]  /*1920*/  ISETP.GT.U32.AND P6, PT, R2.reuse, R39, PT ;  /* 0x000000270200720c */ /* 0x040fe20003fc4070 */
[----:B------:R-:W-:Y:S01]  /*1930*/  @!P4 IMAD.MOV R19, RZ, RZ, -R19 ;  /* 0x000000ffff13c224 */ /* 0x000fe200078e0a13 */
[C---:B------:R-:W-:Y:S01]  /*1940*/  ISETP.GT.U32.AND P4, PT, R2.reuse, R31, PT ;  /* 0x0000001f0200720c */ /* 0x040fe20003f84070 */
[----:B------:R-:W-:Y:S01]  /*1950*/  @!P0 IMAD.MOV R25, RZ, RZ, -R25 ;  /* 0x000000ffff198224 */ /* 0x000fe200078e0a19 */
[C---:B------:R-:W-:Y:S01]  /*1960*/  ISETP.GT.U32.AND P0, PT, R2.reuse, R35, PT ;  /* 0x000000230200720c */ /* 0x040fe20003f04070 */
[----:B------:R-:W-:Y:S01]  /*1970*/  @!P2 IMAD.MOV R23, RZ, RZ, -R23 ;  /* 0x000000ffff17a224 */ /* 0x000fe200078e0a17 */
[----:B------:R-:W-:Y:S01]  /*1980*/  ISETP.GT.U32.AND P2, PT, R2, R37, PT ;  /* 0x000000250200720c */ /* 0x000fe20003f44070 */
[--C-:B------:R-:W-:Y:S01]  /*1990*/  @!P1 IMAD.IADD R33, R33, 0x1, -R2.reuse ;  /* 0x0000000121219824 */ /* 0x100fe200078e0a02 */
[----:B------:R-:W-:Y:S01]  /*19a0*/  ISETP.GE.AND P1, PT, R3, RZ, PT ;  /* 0x000000ff0300720c */ /* 0x000fe20003f26270 */
[----:B------:R-:W-:Y:S01]  /*19b0*/  @!P3 IMAD.MOV R27, RZ, RZ, -R27 ;  /* 0x000000ffff1bb224 */ /* 0x000fe200078e0a1b */
[----:B------:R-:W-:Y:S01]  /*19c0*/  R2UR UR16, R8 ;  /* 0x00000000081072ca */ /* 0x000fe200000e0000 */
        /* <DEDUP_REMOVED lines=8> */
[----:B------:R-:W-:Y:S01]  /*1a50*/  @!P2 IMAD.IADD R37, R37, 0x1, -R2 ;  /* 0x000000012525a824 */ /* 0x000fe200078e0a02 */
[----:B------:R-:W-:Y:S01]  /*1a60*/  ISETP.GE.AND P2, PT, R20, RZ, PT ;  /* 0x000000ff1400720c */ /* 0x000fe20003f46270 */
[----:B------:R-:W-:Y:S01]  /*1a70*/  IMAD R2, R6, UR4, RZ ;  /* 0x0000000406027c24 */ /* 0x000fe2000f8e02ff */
[----:B------:R-:W-:Y:S01]  /*1a80*/  ISETP.NE.AND P0, PT, R13, RZ, PT ;  /* 0x000000ff0d00720c */ /* 0x000fe20003f05270 */
[----:B------:R-:W-:Y:S01]  /*1a90*/  @!P1 IMAD.MOV R39, RZ, RZ, -R39 ;  /* 0x000000ffff279224 */ /* 0x000fe200078e0a27 */
[----:B------:R-:W-:Y:S01]  /*1aa0*/  LOP3.LUT R8, RZ, R13, RZ, 0x33, !PT ;  /* 0x0000000dff087212 */ /* 0x000fe200078e33ff */
[----:B------:R-:W-:Y:S01]  /*1ab0*/  ULDC UR4, c[0x0][0x240] ;  /* 0x0000900000047ab9 */ /* 0x000fe20000000800 */
[----:B------:R-:W-:Y:S01]  /*1ac0*/  IADD3 R3, P1, R2, UR6, RZ ;  /* 0x0000000602037c10 */ /* 0x000fe2000ff3e0ff */
[----:B------:R-:W-:Y:S01]  /*1ad0*/  @!P3 IMAD.MOV R29, RZ, RZ, -R29 ;  /* 0x000000ffff1db224 */ /* 0x000fe200078e0a1d */
[C---:B------:R-:W-:Y:S01]  /*1ae0*/  SEL R7, R8.reuse, R7, !P0 ;  /* 0x0000000708077207 */ /* 0x040fe20004000000 */
[----:B------:R-:W-:Y:S01]  /*1af0*/  @!P5 IMAD.MOV R33, RZ, RZ, -R33 ;  /* 0x000000ffff21d224 */ /* 0x000fe200078e0a21 */
[C---:B------:R-:W-:Y:S01]  /*1b00*/  SEL R9, R8.reuse, R9, !P0 ;  /* 0x0000000908097207 */ /* 0x040fe20004000000 */
[----:B------:R-:W-:Y:S01]  /*1b10*/  @!P4 IMAD.MOV R37, RZ, RZ, -R37 ;  /* 0x000000ffff25c224 */ /* 0x000fe200078e0a25 */
[C---:B------:R-:W-:Y:S01]  /*1b20*/  SEL R11, R8.reuse, R11, !P0 ;  /* 0x0000000b080b7207 */ /* 0x040fe20004000000 */
[----:B------:R-:W-:Y:S01]  /*1b30*/  IMAD R7, R7, UR4, RZ ;  /* 0x0000000407077c24 */ /* 0x000fe2000f8e02ff */
[C---:B------:R-:W-:Y:S01]  /*1b40*/  SEL R15, R8.reuse, R15, !P0 ;  /* 0x0000000f080f7207 */ /* 0x040fe20004000000 */
[----:B------:R-:W-:Y:S01]  /*1b50*/  IMAD R9, R9, UR4, RZ ;  /* 0x0000000409097c24 */ /* 0x000fe2000f8e02ff */
[----:B------:R-:W-:Y:S01]  /*1b60*/  SEL R17, R8, R17, !P0 ;  /* 0x0000001108117207 */ /* 0x000fe20004000000 */
[----:B------:R-:W-:Y:S01]  /*1b70*/  @!P2 IMAD.MOV R31, RZ, RZ, -R31 ;  /* 0x000000ffff1fa224 */ /* 0x000fe200078e0a1f */
[----:B------:R-:W-:Y:S01]  /*1b80*/  LEA.HI.X.SX32 R2, R2, UR7, 0x1, P1 ;  /* 0x0000000702027c11 */ /* 0x000fe200088f0eff */
[----:B------:R-:W-:Y:S01]  /*1b90*/  ULDC.64 UR6, c[0x0][0x218] ;  /* 0x0000860000067ab9 */ /* 0x000fe20000000a00 */
[C---:B------:R-:W-:Y:S01]  /*1ba0*/  SEL R19, R8.reuse, R19, !P0 ;  /* 0x0000001308137207 */ /* 0x040fe20004000000 */
[----:B------:R-:W-:Y:S01]  /*1bb0*/  @!P6 IMAD.MOV R35, RZ, RZ, -R35 ;  /* 0x000000ffff23e224 */ /* 0x000fe200078e0a23 */
[----:B------:R-:W-:Y:S01]  /*1bc0*/  IADD3 R12, P2, R7, UR6, RZ ;  /* 0x00000006070c7c10 */ /* 0x000fe2000ff5e0ff */
[----:B------:R-:W-:Y:S01]  /*1bd0*/  IMAD R11, R11, UR4, RZ ;  /* 0x000000040b0b7c24 */ /* 0x000fe2000f8e02ff */
[----:B------:R-:W-:Y:S01]  /*1be0*/  IADD3 R10, P6, R9, UR6, RZ ;  /* 0x00000006090a7c10 */ /* 0x000fe2000ffde0ff */
[----:B------:R-:W-:Y:S01]  /*1bf0*/  IMAD R15, R15, UR4, RZ ;  /* 0x000000040f0f7c24 */ /* 0x000fe2000f8e02ff */
[----:B------:R-:W-:Y:S01]  /*1c00*/  SHF.R.S32.HI R6, RZ, 0x1f, R7 ;  /* 0x0000001fff067819 */ /* 0x000fe20000011407 */
[----:B------:R-:W-:Y:S01]  /*1c10*/  IMAD R17, R17, UR4, RZ ;  /* 0x0000000411117c24 */ /* 0x000fe2000f8e02ff */
[----:B------:R-:W-:Y:S01]  /*1c20*/  SHF.R.S32.HI R7, RZ, 0x1f, R9 ;  /* 0x0000001fff077819 */ /* 0x000fe20000011409 */
[----:B------:R-:W-:Y:S01]  /*1c30*/  IMAD R19, R19, UR4, RZ ;  /* 0x0000000413137c24 */ /* 0x000fe2000f8e02ff */
[C---:B------:R-:W-:Y:S01]  /*1c40*/  SEL R21, R8.reuse, R21, !P0 ;  /* 0x0000001508157207 */ /* 0x040fe20004000000 */
[----:B------:R1:W-:Y:S01]  /*1c50*/  STL [R1+0x108], R12 ;  /* 0x0001080c01007387 */ /* 0x0003e20000100800 */
[----:B------:R-:W-:-:S02]  /*1c60*/  SEL R23, R8, R23, !P0 ;  /* 0x0000001708177207 */ /* 0x000fc40004000000 */
[C---:B------:R-:W-:Y:S01]  /*1c70*/  SEL R25, R8.reuse, R25, !P0 ;  /* 0x0000001908197207 */ /* 0x040fe20004000000 */
[----:B------:R2:W-:Y:S01]  /*1c80*/  STL [R1+0x110], R10 ;  /* 0x0001100a01007387 */ /* 0x0005e20000100800 */
[C---:B------:R-:W-:Y:S01]  /*1c90*/  SEL R27, R8.reuse, R27, !P0 ;  /* 0x0000001b081b7207 */ /* 0x040fe20004000000 */
[----:B------:R-:W-:Y:S01]  /*1ca0*/  IMAD R21, R21, UR4, RZ ;  /* 0x0000000415157c24 */ /* 0x000fe2000f8e02ff */
        /* <DEDUP_REMOVED lines=10> */
[----:B------:R-:W-:Y:S01]  /*1d50*/  SHF.R.S32.HI R9, RZ, 0x1f, R11 ;  /* 0x0000001fff097819 */ /* 0x000fe2000001140b */
[----:B------:R-:W-:Y:S01]  /*1d60*/  IMAD R33, R33, UR4, RZ ;  /* 0x0000000421217c24 */ /* 0x000fe2000f8e02ff */
[----:B------:R-:W-:Y:S01]  /*1d70*/  SEL R8, R8, R39, !P0 ;  /* 0x0000002708087207 */ /* 0x000fe20004000000 */
[----:B------:R-:W-:Y:S01]  /*1d80*/  IMAD R35, R35, UR4, RZ ;  /* 0x0000000423237c24 */ /* 0x000fe2000f8e02ff */
[----:B------:R-:W-:Y:S01]  /*1d90*/  IADD3 R11, P1, R11, UR6, RZ ;  /* 0x000000060b0b7c10 */ /* 0x000fe2000ff3e0ff */
[----:B------:R-:W-:Y:S01]  /*1da0*/  IMAD R37, R37, UR4, RZ ;  /* 0x0000000425257c24 */ /* 0x000fe2000f8e02ff */
[----:B-1----:R-:W-:Y:S01]  /*1db0*/  IADD3 R12, P0, R15, UR6, RZ ;  /* 0x000000060f0c7c10 */ /* 0x002fe2000ff1e0ff */
[----:B------:R-:W-:Y:S01]  /*1dc0*/  IMAD R8, R8, UR4, RZ ;  /* 0x0000000408087c24 */ /* 0x000fe2000f8e02ff */
[----:B--2---:R-:W-:Y:S01]  /*1dd0*/  SHF.R.S32.HI R10, RZ, 0x1f, R15 ;  /* 0x0000001fff0a7819 */ /* 0x004fe2000001140f */
[----:B------:R1:W-:Y:S01]  /*1de0*/  STL [R1+0x118], R11 ;  /* 0x0001180b01007387 */ /* 0x0003e20000100800 */
[----:B------:R-:W-:Y:S01]  /*1df0*/  IADD3 R13, P5, R17, UR6, RZ ;  /* 0x00000006110d7c10 */ /* 0x000fe2000ffbe0ff */
[----:B------:R-:W-:Y:S01]  /*1e00*/  UIADD3 UR4, UR12, 0x8000, URZ ;  /* 0x000080000c047890 */ /* 0x000fe2000fffe03f */
[----:B------:R-:W-:Y:S01]  /*1e10*/  IADD3 R15, P4, R19, UR6, RZ ;  /* 0x00000006130f7c10 */ /* 0x000fe2000ff9e0ff */
[----:B------:R2:W-:Y:S01]  /*1e20*/  STL [R1+0x120], R12 ;  /* 0x0001200c01007387 */ /* 0x0005e20000100800 */
[----:B------:R-:W-:Y:S01]  /*1e30*/  IADD3.X R14, R6, UR7, RZ, P2, !PT ;  /* 0x00000007060e7c10 */ /* 0x000fe200097fe4ff */
[----:B------:R-:W-:Y:S01]  /*1e40*/  USHF.R.U32.HI UR4, URZ, 0x4, UR4 ;  /* 0x000000043f047899 */ /* 0x000fe20008011604 */
[----:B------:R-:W-:Y:S01]  /*1e50*/  SHF.R.S32.HI R6, RZ, 0x1f, R23 ;  /* 0x0000001fff067819 */ /* 0x000fe20000011417 */
[----:B------:R3:W-:Y:S01]  /*1e60*/  STL [R1+0x128], R13 ;  /* 0x0001280d01007387 */ /* 0x0007e20000100800 */
[----:B------:R-:W-:-:S02]  /*1e70*/  CS2R R38, SRZ ;  /* 0x0000000000267805 */ /* 0x000fc4000001ff00 */
[----:B-1----:R-:W-:Y:S01]  /*1e80*/  SHF.R.S32.HI R11, RZ, 0x1f, R17 ;  /* 0x0000001fff0b7819 */ /* 0x002fe20000011411 */
[----:B------:R-:W-:Y:S01]  /*1e90*/  USGXT.U32 UR4, UR4, 0xe ;  /* 0x0000000e0404789a */ /* 0x000fe20008000000 */
[----:B------:R1:W-:Y:S01]  /*1ea0*/  STL [R1+0x130], R15 ;  /* 0x0001300f01007387 */ /* 0x0003e20000100800 */
[----:B--2---:R-:W-:-:S03]  /*1eb0*/  SHF.R.S32.HI R12, RZ, 0x1f, R19 ;  /* 0x0000001fff0c7819 */ /* 0x004fc60000011413 */
[----:B------:R2:W-:Y:S01]  /*1ec0*/  STL [R1+0x104], R14 ;  /* 0x0001040e01007387 */ /* 0x0005e20000100800 */
[----:B---3--:R-:W-:Y:S01]  /*1ed0*/  SHF.R.S32.HI R13, RZ, 0x1f, R21 ;  /* 0x0000001fff0d7819 */ /* 0x008fe20000011415 */
[----:B------:R-:W-:Y:S01]  /*1ee0*/  UMOV UR10, UR4 ;  /* 0x00000004000a7c82 */ /* 0x000fe20008000000 */
[----:B-1----:R-:W-:Y:S02]  /*1ef0*/  IADD3 R15, P3, R21, UR6, RZ ;  /* 0x00000006150f7c10 */ /* 0x002fe4000ff7e0ff */
[----:B--2---:R-:W-:-:S03]  /*1f00*/  IADD3.X R14, R7, UR7, RZ, P6, !PT ;  /* 0x00000007070e7c10 */ /* 0x004fc6000b7fe4ff */
[----:B------:R1:W-:Y:S01]  /*1f10*/  STL [R1+0x138], R15 ;  /* 0x0001380f01007387 */ /* 0x0003e20000100800 */
[----:B------:R-:W-:-:S03]  /*1f20*/  SHF.R.S32.HI R7, RZ, 0x1f, R25 ;  /* 0x0000001fff077819 */ /* 0x000fc60000011419 */
[----:B------:R2:W-:Y:S01]  /*1f30*/  STL [R1+0x10c], R14 ;  /* 0x00010c0e01007387 */ /* 0x0005e20000100800 */
[----:B-1----:R-:W-:Y:S02]  /*1f40*/  IADD3 R15, P2, R23, UR6, RZ ;  /* 0x00000006170f7c10 */ /* 0x002fe4000ff5e0ff */
[----:B--2---:R-:W-:-:S03]  /*1f50*/  IADD3.X R14, R9, UR7, RZ, P1, !PT ;  /* 0x00000007090e7c10 */ /* 0x004fc60008ffe4ff */
[----:B------:R1:W-:Y:S01]  /*1f60*/  STL [R1+0x140], R15 ;  /* 0x0001400f01007387 */ /* 0x0003e20000100800 */
[----:B------:R-:W-:-:S03]  /*1f70*/  SHF.R.S32.HI R9, RZ, 0x1f, R27 ;  /* 0x0000001fff097819 */ /* 0x000fc6000001141b */
[----:B------:R2:W-:Y:S01]  /*1f80*/  STL [R1+0x114], R14 ;  /* 0x0001140e01007387 */ /* 0x0005e20000100800 */
[----:B-1----:R-:W-:Y:S02]  /*1f90*/  IADD3 R15, P1, R25, UR6, RZ ;  /* 0x00000006190f7c10 */ /* 0x002fe4000ff3e0ff */
[----:B------:R-:W-:Y:S02]  /*1fa0*/  CS2R R24, SRZ ;  /* 0x0000000000187805 */ /* 0x000fe4000001ff00 */
[----:B--2---:R-:W-:Y:S01]  /*1fb0*/  IADD3.X R14, R10, UR7, RZ, P0, !PT ;  /* 0x000000070a0e7c10 */ /* 0x004fe200087fe4ff */
        /* <DEDUP_REMOVED lines=31> */
[----:B------:R-:W-:Y:S02]  /*21b0*/  IADD3.X R7, R9, UR7, RZ, P0, !PT ;  /* 0x0000000709077c10 */ /* 0x000fe400087fe4ff */
[----:B------:R-:W-:Y:S01]  /*21c0*/  IADD3.X R9, R10, UR7, RZ, P5, !PT ;  /* 0x000000070a097c10 */ /* 0x000fe2000affe4ff */
[----:B------:R2:W-:Y:S01]  /*21d0*/  STL [R1+0x144], R14 ;  /* 0x0001440e01007387 */ /* 0x0005e20000100800 */
[----:B------:R-:W-:-:S02]  /*21e0*/  IADD3.X R10, R12, UR7, RZ, P3, !PT ;  /* 0x000000070c0a7c10 */ /* 0x000fc40009ffe4ff */
[----:B-1----:R-:W-:Y:S02]  /*21f0*/  IADD3 R15, P1, R37, UR6, RZ ;  /* 0x00000006250f7c10 */ /* 0x002fe4000ff3e0ff */
[----:B------:R-:W-:Y:S02]  /*2200*/  CS2R R36, SRZ ;  /* 0x0000000000247805 */ /* 0x000fe4000001ff00 */
[----:B--2---:R-:W-:Y:S01]  /*2210*/  IADD3 R14, P0, R8, UR6, RZ ;  /* 0x00000006080e7c10 */ /* 0x004fe2000ff1e0ff */
[----:B------:R-:W-:Y:S01]  /*2220*/  STL [R1+0x178], R15 ;  /* 0x0001780f01007387 */ /* 0x000fe20000100800 */
[----:B------:R-:W-:-:S03]  /*2230*/  UMOV UR6, 0xfffffffe ;  /* 0xfffffffe00067882 */ /* 0x000fc60000000000 */
[----:B------:R1:W-:Y:S04]  /*2240*/  STL [R1+0x14c], R7 ;  /* 0x00014c0701007387 */ /* 0x0003e80000100800 */
[----:B------:R-:W-:Y:S04]  /*2250*/  STL [R1+0x180], R14 ;  /* 0x0001800e01007387 */ /* 0x000fe80000100800 */
[----:B------:R2:W-:Y:S01]  /*2260*/  STL [R1+0x154], R9 ;  /* 0x0001540901007387 */ /* 0x0005e20000100800 */
[----:B-1----:R-:W-:-:S05]  /*2270*/  IADD3.X R7, R11, UR7, RZ, P4, !PT ;  /* 0x000000070b077c10 */ /* 0x002fca000a7fe4ff */
[----:B------:R1:W-:Y:S01]  /*2280*/  STL [R1+0x15c], R7 ;  /* 0x00015c0701007387 */ /* 0x0003e20000100800 */
[----:B--2---:R-:W-:-:S03]  /*2290*/  IADD3.X R9, R13, UR7, RZ, P2, !PT ;  /* 0x000000070d097c10 */ /* 0x004fc600097fe4ff */
[----:B------:R-:W-:Y:S04]  /*22a0*/  STL [R1+0x164], R10 ;  /* 0x0001640a01007387 */ /* 0x000fe80000100800 */
[----:B------:R2:W-:Y:S01]  /*22b0*/  STL [R1+0x16c], R9 ;  /* 0x00016c0901007387 */ /* 0x0005e20000100800 */
[----:B-1----:R-:W-:Y:S02]  /*22c0*/  IADD3.X R7, R6, UR7, RZ, P1, !PT ;  /* 0x0000000706077c10 */ /* 0x002fe40008ffe4ff */
[----:B------:R-:W-:Y:S01]  /*22d0*/  LEA.HI.X.SX32 R6, R8, UR7, 0x1, P0 ;  /* 0x0000000708067c11 */ /* 0x000fe200080f0eff */
[----:B------:R-:W-:Y:S02]  /*22e0*/  UMOV UR7, 0x7fffffdf ;  /* 0x7fffffdf00077882 */ /* 0x000fe40000000000 */
[----:B------:R1:W-:Y:S01]  /*22f0*/  STL [R1+0x174], R7 ;  /* 0x0001740701007387 */ /* 0x0003e20000100800 */
[----:B--2---:R-:W-:-:S03]  /*2300*/  LOP3.LUT R9, R89, 0x3f, RZ, 0xc0, !PT ;  /* 0x0000003f59097812 */ /* 0x004fc600078ec0ff */
[----:B------:R2:W-:Y:S04]  /*2310*/  STL [R1+0x17c], R6 ;  /* 0x00017c0601007387 */ /* 0x0005e80000100800 */
[----:B------:R-:W-:Y:S01]  /*2320*/  STL [R1], RZ ;  /* 0x000000ff01007387 */ /* 0x000fe20000100800 */
[----:B------:R-:W-:Y:S01]  /*2330*/  IMAD R8, R9, UR5, RZ ;  /* 0x0000000509087c24 */ /* 0x000fe2000f8e02ff */
[----:B-1----:R-:W-:Y:S01]  /*2340*/  SHF.R.U32.HI R7, RZ, 0x3, R89 ;  /* 0x00000003ff077819 */ /* 0x002fe20000011659 */
[----:B------:R-:W-:Y:S01]  /*2350*/  UMOV UR5, URZ ;  /* 0x0000003f00057c82 */ /* 0x000fe20008000000 */
[----:B------:R-:W-:Y:S01]  /*2360*/  SHF.R.S32.HI R9, RZ, 0x6, R4 ;  /* 0x00000006ff097819 */ /* 0x000fe20000011404 */
[----:B------:R-:W-:Y:S01]  /*2370*/  UIADD3.64 UR6, UR4, -UR6, URZ ;  /* 0x8000000604067297 */ /* 0x000fe2000fffe03f */
[----:B--2---:R-:W-:Y:S01]  /*2380*/  IMAD.SHL.U32 R6, R89, 0x8, RZ ;  /* 0x0000000859067824 */ /* 0x004fe200078e00ff */
[----:B------:R-:W-:-:S04]  /*2390*/  LOP3.LUT R7, R7, 0x30, RZ, 0xc0, !PT ;  /* 0x0000003007077812 */ /* 0x000fc800078ec0ff */
[----:B------:R1:W-:Y:S01]  /*23a0*/  STL [R1+0x198], R6 ;  /* 0x0001980601007387 */ /* 0x0003e20000100800 */
[----:B------:R-:W-:-:S03]  /*23b0*/  LOP3.LUT R4, R7, 0x1ff, R89, 0x78, !PT ;  /* 0x000001ff07047812 */ /* 0x000fc600078e7859 */
[----:B------:R-:W-:Y:S04]  /*23c0*/  STL [R1+0x4], RZ ;  /* 0x000004ff01007387 */ /* 0x000fe80000100800 */
[----:B------:R-:W-:Y:S01]  /*23d0*/  STL [R1+0x8], RZ ;  /* 0x000008ff01007387 */ /* 0x000fe20000100800 */
[----:B-1----:R-:W-:-:S03]  /*23e0*/  LOP3.LUT R6, R6, 0x30, RZ, 0xc0, !PT ;  /* 0x0000003006067812 */ /* 0x002fc600078ec0ff */
[----:B------:R-:W-:Y:S02]  /*23f0*/  STL [R1+0xc], RZ ;  /* 0x00000cff01007387 */ /* 0x000fe40000100800 */
[----:B------:R-:W-:Y:S02]  /*2400*/  IMAD R6, R88, 0x40, R6 ;  /* 0x0000004058067824 */ /* 0x000fe400078e0206 */
[----:B------:R-:W-:Y:S04]  /*2410*/  STL [R1+0x10], RZ ;  /* 0x000010ff01007387 */ /* 0x000fe80000100800 */
[----:B------:R-:W-:Y:S01]  /*2420*/  STL [R1+0x14], RZ ;  /* 0x000014ff01007387 */ /* 0x000fe20000100800 */
[----:B------:R-:W-:-:S03]  /*2430*/  LOP3.LUT R7, R6, 0x20, RZ, 0x3c, !PT ;  /* 0x0000002006077812 */ /* 0x000fc600078e3cff */
[----:B------:R-:W-:Y:S04]  /*2440*/  STL [R1+0x18], RZ ;  /* 0x000018ff01007387 */ /* 0x000fe80000100800 */
        /* <DEDUP_REMOVED lines=57> */
[----:B------:R1:W-:Y:S04]  /*27e0*/  STL [R1+0x100], R9 ;  /* 0x0001000901007387 */ /* 0x0003e80000100800 */
[----:B------:R2:W-:Y:S01]  /*27f0*/  STL [R1+0x184], R6 ;  /* 0x0001840601007387 */ /* 0x0005e20000100800 */
[----:B-1----:R-:W-:-:S02]  /*2800*/  SHF.R.S32.HI R9, RZ, 0x1f, R8 ;  /* 0x0000001fff097819 */ /* 0x002fc40000011408 */
[C---:B------:R-:W-:Y:S02]  /*2810*/  LOP3.LUT R8, R6.reuse, 0x10, RZ, 0x3c, !PT ;  /* 0x0000001006087812 */ /* 0x040fe400078e3cff */
[----:B--2---:R-:W-:-:S03]  /*2820*/  LOP3.LUT R6, R6, 0x30, RZ, 0x3c, !PT ;  /* 0x0000003006067812 */ /* 0x004fc600078e3cff */
[----:B------:R1:W-:Y:S04]  /*2830*/  STL [R1+0x190], R8 ;  /* 0x0001900801007387 */ /* 0x0003e80000100800 */
[----:B------:R1:W-:Y:S04]  /*2840*/  STL [R1+0x18c], R7 ;  /* 0x00018c0701007387 */ /* 0x0003e80000100800 */
[----:B------:R1:W-:Y:S02]  /*2850*/  STL [R1+0x188], R6 ;  /* 0x0001880601007387 */ /* 0x0003e40000100800 */
.L_x_2:
[----:B-1----:R-:W1:Y:S01]  /*2860*/  LDC R6, c[0x0][0x238] ;  /* 0x00008e00ff067b82 */ /* 0x002e620000000800 */
[----:B------:R2:W-:Y:S01]  /*2870*/  STL.64 [R1+0x2a0], R86 ;  /* 0x0002a05601007387 */ /* 0x0005e20000100a00 */
[C---:B------:R-:W-:Y:S01]  /*2880*/  ISETP.GT.AND P2, PT, R0.reuse, 0x1, PT ;  /* 0x000000010000780c */ /* 0x040fe20003f44270 */
[----:B------:R-:W-:Y:S01]  /*2890*/  ULDC UR4, c[0x0][0x23c] ;  /* 0x00008f0000047ab9 */ /* 0x000fe20000000800 */
[----:B------:R-:W-:Y:S01]  /*28a0*/  ISETP.GT.AND P4, PT, R0, 0x2, PT ;  /* 0x000000020000780c */ /* 0x000fe20003f84270 */
[----:B------:R-:W-:Y:S01]  /*28b0*/  STL.64 [R1+0x298], R84 ;  /* 0x0002985401007387 */ /* 0x000fe20000100a00 */
[----:B------:R-:W-:Y:S01]  /*28c0*/  PRMT R92, RZ, 0x7610, R92 ;  /* 0x00007610ff5c7816 */ /* 0x000fe2000000005c */
[----:B------:R-:W-:Y:S01]  /*28d0*/  ULDC UR5, c[0x0][0x23c] ;  /* 0x00008f0000057ab9 */ /* 0x000fe20000000800 */
[----:B------:R-:W3:Y:S01]  /*28e0*/  LDC R10, c[0x0][0x238] ;  /* 0x00008e00ff0a7b82 */ /* 0x000ee20000000800 */
[----:B------:R-:W-:Y:S04]  /*28f0*/  STL.64 [R1+0x290], R82 ;  /* 0x0002905201007387 */ /* 0x000fe80000100a00 */
[----:B------:R-:W-:Y:S03]  /*2900*/  STL.64 [R1+0x288], R80 ;  /* 0x0002885001007387 */ /* 0x000fe60000100a00 */
[----:B--2---:R-:W2:Y:S01]  /*2910*/  LDC R87, c[0x0][0x238] ;  /* 0x00008e00ff577b82 */ /* 0x004ea20000000800 */
[----:B------:R-:W-:Y:S04]  /*2920*/  STL.64 [R1+0x280], R78 ;  /* 0x0002804e01007387 */ /* 0x000fe80000100a00 */
[----:B------:R-:W-:Y:S01]  /*2930*/  STL.64 [R1+0x278], R76 ;  /* 0x0002784c01007387 */ /* 0x000fe20000100a00 */
[----:B-1----:R-:W-:-:S03]  /*2940*/  IMAD.SHL.U32 R11, R6, 0x2, RZ ;  /* 0x00000002060b7824 */ /* 0x002fc600078e00ff */
[----:B------:R-:W-:Y:S01]  /*2950*/  STL.64 [R1+0x270], R74 ;  /* 0x0002704a01007387 */ /* 0x000fe20000100a00 */
[----:B------:R-:W-:Y:S01]  /*2960*/  IADD3 R6, P1, R3, UR13, RZ ;  /* 0x0000000d03067c10 */ /* 0x000fe2000ff3e0ff */
[----:B------:R-:W1:Y:S01]  /*2970*/  LDC R86, c[0x0][0x238] ;  /* 0x00008e00ff567b82 */ /* 0x000e620000000800 */
[C---:B------:R-:W-:Y:S01]  /*2980*/  IADD3 R8, P0, R11.reuse, R3, RZ ;  /* 0x000000030b087210 */ /* 0x040fe20007f1e0ff */
[----:B------:R-:W-:Y:S03]  /*2990*/  STL.64 [R1+0x268], R72 ;  /* 0x0002684801007387 */ /* 0x000fe60000100a00 */
[----:B------:R-:W-:Y:S01]  /*29a0*/  LEA.HI.X.SX32 R9, R11, R2, 0x1, P0 ;  /* 0x000000020b097211 */ /* 0x000fe200000f0eff */
[----:B------:R4:W-:Y:S01]  /*29b0*/  STL.64 [R1+0x260], R70 ;  /* 0x0002604601007387 */ /* 0x0009e20000100a00 */
[----:B---3--:R-:W-:-:S03]  /*29c0*/  IMAD R11, R10, 0x3, RZ ;  /* 0x000000030a0b7824 */ /* 0x008fc600078e02ff */
[----:B------:R-:W3:Y:S01]  /*29d0*/  @P4 LDG.E.U8 R92, desc[UR14][R8.64] ;  /* 0x0000000e085c4981 */ /* 0x000ee2000c1e1100 */
[----:B--2---:R-:W-:Y:S02]  /*29e0*/  LEA.HI.X.SX32 R7, R87, R2, 0x1, P1 ;  /* 0x0000000257077211 */ /* 0x004fe400008f0eff */
[----:B----4-:R-:W-:Y:S01]  /*29f0*/  PRMT R71, RZ, 0x7610, R71 ;  /* 0x00007610ff477816 */ /* 0x010fe20000000047 */
[----:B------:R-:W-:Y:S01]  /*2a00*/  IMAD.SHL.U32 R10, R10, 0x4, RZ ;  /* 0x000000040a0a7824 */ /* 0x000fe200078e00ff */
[----:B------:R-:W-:Y:S01]  /*2a10*/  ISETP.GT.AND P1, PT, R0, 0x3, PT ;  /* 0x000000030000780c */ /* 0x000fe20003f24270 */
[----:B------:R-:W-:Y:S04]  /*2a20*/  STL.64 [R1+0x258], R68 ;  /* 0x0002584401007387 */ /* 0x000fe80000100a00 */
[----:B------:R2:W4:Y:S01]  /*2a30*/  @P2 LDG.E.U8 R71, desc[UR14][R6.64] ;  /* 0x0000000e06472981 */ /* 0x000522000c1e1100 */
[----:B------:R-:W-:-:S02]  /*2a40*/  PRMT R88, RZ, 0x7610, R88 ;  /* 0x00007610ff587816 */ /* 0x000fc40000000058 */
[----:B------:R-:W-:Y:S01]  /*2a50*/  ISETP.GT.AND P3, PT, R0, 0x4, PT ;  /* 0x000000040000780c */ /* 0x000fe20003f64270 */
[----:B------:R-:W-:Y:S01]  /*2a60*/  STL.64 [R1+0x250], R66 ;  /* 0x0002504201007387 */ /* 0x000fe20000100a00 */
[----:B--2---:R-:W-:-:S03]  /*2a70*/  IADD3 R6, P0, R11, R3, RZ ;  /* 0x000000030b067210 */ /* 0x004fc60007f1e0ff */
[----:B------:R-:W-:Y:S01]  /*2a80*/  STL.64 [R1+0x248], R64 ;  /* 0x0002484001007387 */ /* 0x000fe20000100a00 */
[----:B------:R-:W-:-:S03]  /*2a90*/  LEA.HI.X.SX32 R7, R11, R2, 0x1, P0 ;  /* 0x000000020b077211 */ /* 0x000fc600000f0eff */
[----:B------:R-:W-:Y:S01]  /*2aa0*/  STL.64 [R1+0x240], R62 ;  /* 0x0002403e01007387 */ /* 0x000fe20000100a00 */
[----:B------:R-:W2:Y:S01]  /*2ab0*/  LDC R11, c[0x0][0x238] ;  /* 0x00008e00ff0b7b82 */ /* 0x000ea20000000800 */
[C---:B------:R-:W-:Y:S02]  /*2ac0*/  IADD3 R8, P2, R10.reuse, R3, RZ ;  /* 0x000000030a087210 */ /* 0x040fe40007f5e0ff */
[----:B------:R0:W4:Y:S02]  /*2ad0*/  @P1 LDG.E.U8 R88, desc[UR14][R6.64] ;  /* 0x0000000e06581981 */ /* 0x000124000c1e1100 */
[----:B------:R-:W-:Y:S02]  /*2ae0*/  LEA.HI.X.SX32 R9, R10, R2, 0x1, P2 ;  /* 0x000000020a097211 */ /* 0x000fe400010f0eff */
[----:B------:R-:W-:Y:S01]  /*2af0*/  PRMT R93, RZ, 0x7610, R93 ;  /* 0x00007610ff5d7816 */ /* 0x000fe2000000005d */
[----:B------:R-:W-:Y:S01]  /*2b00*/  STL.64 [R1+0x238], R60 ;  /* 0x0002383c01007387 */ /* 0x000fe20000100a00 */
[----:B--2---:R-:W-:Y:S01]  /*2b10*/  IMAD R10, R11, 0x5, RZ ;  /* 0x000000050b0a7824 */ /* 0x004fe200078e02ff */
[----:B------:R-:W-:-:S03]  /*2b20*/  ISETP.GT.AND P0, PT, R0, 0x5, PT ;  /* 0x000000050000780c */ /* 0x000fc60003f04270 */
[----:B------:R2:W4:Y:S01]  /*2b30*/  @P3 LDG.E.U8 R93, desc[UR14][R8.64] ;  /* 0x0000000e085d3981 */ /* 0x000522000c1e1100 */
[----:B0-----:R-:W-:-:S03]  /*2b40*/  IADD3 R6, P1, R10, R3, RZ ;  /* 0x000000030a067210 */ /* 0x001fc60007f3e0ff */
[----:B------:R-:W-:Y:S01]  /*2b50*/  STL.64 [R1+0x230], R58 ;  /* 0x0002303a01007387 */ /* 0x000fe20000100a00 */
[-C--:B------:R-:W-:Y:S01]  /*2b60*/  LEA.HI.X.SX32 R7, R10, R2.reuse, 0x1, P1 ;  /* 0x000000020a077211 */ /* 0x080fe200008f0eff */
[----:B------:R-:W-:Y:S01]  /*2b70*/  IMAD R11, R11, 0x6, RZ ;  /* 0x000000060b0b7824 */ /* 0x000fe200078e02ff */
[----:B------:R-:W0:Y:S01]  /*2b80*/  LDC R10, c[0x0][0x238] ;  /* 0x00008e00ff0a7b82 */ /* 0x000e220000000800 */
[----:B------:R-:W-:Y:S01]  /*2b90*/  PRMT R89, RZ, 0x7610, R89 ;  /* 0x00007610ff597816 */ /* 0x000fe20000000059 */
[----:B------:R-:W-:Y:S02]  /*2ba0*/  STL.64 [R1+0x228], R56 ;  /* 0x0002283801007387 */ /* 0x000fe40000100a00 */
[C---:B--2---:R-:W-:Y:S02]  /*2bb0*/  IADD3 R8, P3, R11.reuse, R3, RZ ;  /* 0x000000030b087210 */ /* 0x044fe40007f7e0ff */
[----:B------:R-:W-:Y:S01]  /*2bc0*/  ISETP.GT.AND P2, PT, R0, 0x6, PT ;  /* 0x000000060000780c */ /* 0x000fe20003f44270 */
[----:B------:R2:W4:Y:S01]  /*2bd0*/  @P0 LDG.E.U8 R89, desc[UR14][R6.64] ;  /* 0x0000000e06590981 */ /* 0x000522000c1e1100 */
[----:B------:R-:W-:-:S03]  /*2be0*/  LEA.HI.X.SX32 R9, R11, R2, 0x1, P3 ;  /* 0x000000020b097211 */ /* 0x000fc600018f0eff */
[----:B------:R-:W-:Y:S04]  /*2bf0*/  STL.64 [R1+0x220], R54 ;  /* 0x0002203601007387 */ /* 0x000fe80000100a00 */
[----:B------:R-:W-:Y:S01]  /*2c00*/  STL.64 [R1+0x218], R52 ;  /* 0x0002183401007387 */ /* 0x000fe20000100a00 */
[----:B------:R-:W-:-:S03]  /*2c10*/  PRMT R94, RZ, 0x7610, R94 ;  /* 0x00007610ff5e7816 */ /* 0x000fc6000000005e */
[----:B------:R-:W-:Y:S04]  /*2c20*/  STL.64 [R1+0x210], R50 ;  /* 0x0002103201007387 */ /* 0x000fe80000100a00 */
[----:B------:R-:W-:Y:S01]  /*2c30*/  STL.64 [R1+0x208], R48 ;  /* 0x0002083001007387 */ /* 0x000fe20000100a00 */
[----:B0-----:R-:W-:-:S03]  /*2c40*/  IMAD R11, R10, 0x7, RZ ;  /* 0x000000070a0b7824 */ /* 0x001fc600078e02ff */
[----:B------:R-:W-:Y:S02]  /*2c50*/  STL.64 [R1+0x200], R46 ;  /* 0x0002002e01007387 */ /* 0x000fe40000100a00 */
[C---:B--2---:R-:W-:Y:S02]  /*2c60*/  IADD3 R6, P4, R11.reuse, R3, RZ ;  /* 0x000000030b067210 */ /* 0x044fe40007f9e0ff */
[----:B------:R-:W-:Y:S02]  /*2c70*/  STL.64 [R1+0x1f8], R44 ;  /* 0x0001f82c01007387 */ /* 0x000fe40000100a00 */
[----:B------:R-:W-:Y:S02]  /*2c80*/  LEA.HI.X.SX32 R7, R11, R2, 0x1, P4 ;  /* 0x000000020b077211 */ /* 0x000fe400020f0eff */
[----:B------:R-:W0:Y:S01]  /*2c90*/  LDC R11, c[0x0][0x238] ;  /* 0x00008e00ff0b7b82 */ /* 0x000e220000000800 */
[----:B------:R-:W-:Y:S01]  /*2ca0*/  STL.64 [R1+0x1f0], R42 ;  /* 0x0001f02a01007387 */ /* 0x000fe20000100a00 */
[----:B------:R-:W-:-:S03]  /*2cb0*/  IMAD.SHL.U32 R10, R10, 0x8, RZ ;  /* 0x000000080a0a7824 */ /* 0x000fc600078e00ff */
[----:B------:R-:W-:Y:S04]  /*2cc0*/  STL.64 [R1+0x1e8], R40 ;  /* 0x0001e82801007387 */ /* 0x000fe80000100a00 */
[----:B------:R-:W-:Y:S04]  /*2cd0*/  STL.64 [R1+0x1e0], R38 ;  /* 0x0001e02601007387 */ /* 0x000fe80000100a00 */
[----:B------:R-:W-:Y:S04]  /*2ce0*/  STL.64 [R1+0x1d8], R36 ;  /* 0x0001d82401007387 */ /* 0x000fe80000100a00 */
[----:B------:R-:W-:Y:S04]  /*2cf0*/  STL.64 [R1+0x1d0], R34 ;  /* 0x0001d02201007387 */ /* 0x000fe80000100a00 */
[----:B------:R2:W-:Y:S04]  /*2d00*/  STL.64 [R1+0x1c8], R32 ;  /* 0x0001c82001007387 */ /* 0x0005e80000100a00 */
[----:B------:R1:W4:Y:S04]  /*2d10*/  @P2 LDG.E.U8 R94, desc[UR14][R8.64] ;  /* 0x0000000e085e2981 */ /* 0x000328000c1e1100 */
[----:B------:R-:W-:Y:S04]  /*2d20*/  STL.64 [R1+0x1c0], R30 ;  /* 0x0001c01e01007387 */ /* 0x000fe80000100a00 */
[----:B------:R-:W-:Y:S01]  /*2d30*/  STL.64 [R1+0x1b8], R28 ;  /* 0x0001b81c01007387 */ /* 0x000fe20000100a00 */
[----:B-1----:R-:W-:-:S03]  /*2d40*/  IADD3 R8, P3, R10, R3, RZ ;  /* 0x000000030a087210 */ /* 0x002fc60007f7e0ff */
[----:B------:R-:W-:Y:S01]  /*2d50*/  STL.64 [R1+0x1b0], R26 ;  /* 0x0001b01a01007387 */ /* 0x000fe20000100a00 */
[----:B------:R-:W-:-:S03]  /*2d60*/  LEA.HI.X.SX32 R9, R10, R2, 0x1, P3 ;  /* 0x000000020a097211 */ /* 0x000fc600018f0eff */
[----:B------:R-:W-:Y:S01]  /*2d70*/  STL.64 [R1+0x1a8], R24 ;  /* 0x0001a81801007387 */ /* 0x000fe20000100a00 */
[----:B0-----:R-:W-:-:S03]  /*2d80*/  IMAD R10, R11, 0x9, RZ ;  /* 0x000000090b0a7824 */ /* 0x001fc600078e02ff */
[----:B-----5:R0:W-:Y:S01]  /*2d90*/  STL [R1+0x19c], R5 ;  /* 0x00019c0501007387 */ /* 0x0201e20000100800 */
[C---:B------:R-:W-:Y:S02]  /*2da0*/  ISETP.GT.AND P1, PT, R0.reuse, 0x7, PT ;  /* 0x000000070000780c */ /* 0x040fe40003f24270 */
[----:B------:R-:W-:Y:S01]  /*2db0*/  ISETP.GT.AND P0, PT, R0, 0x8, PT ;  /* 0x000000080000780c */ /* 0x000fe20003f04270 */
[----:B--2---:R-:W2:Y:S01]  /*2dc0*/  LDL.LU R33, [R1+0x110] ;  /* 0x0001100001217983 */ /* 0x004ea20000300800 */
[----:B0-----:R-:W-:Y:S02]  /*2dd0*/  IMAD R5, R11, 0xa, RZ ;  /* 0x0000000a0b057824 */ /* 0x001fe400078e02ff */
[----:B------:R-:W0:Y:S01]  /*2de0*/  LDC R11, c[0x0][0x238] ;  /* 0x00008e00ff0b7b82 */ /* 0x000e220000000800 */
[----:B------:R-:W-:Y:S02]  /*2df0*/  PRMT R90, RZ, 0x7610, R90 ;  /* 0x00007610ff5a7816 */ /* 0x000fe4000000005a */
[----:B------:R-:W-:-:S04]  /*2e00*/  PRMT R29, RZ, 0x7610, R29 ;  /* 0x00007610ff1d7816 */ /* 0x000fc8000000001d */
[----:B------:R1:W4:Y:S04]  /*2e10*/  @P1 LDG.E.U8 R90, desc[UR14][R6.64] ;  /* 0x0000000e065a1981 */ /* 0x000328000c1e1100 */
[----:B------:R1:W4:Y:S02]  /*2e20*/  @P0 LDG.E.U8 R29, desc[UR14][R8.64] ;  /* 0x0000000e081d0981 */ /* 0x000324000c1e1100 */
[CC--:B-1----:R-:W-:Y:S02]  /*2e30*/  IADD3 R6, P4, R10.reuse, R3.reuse, RZ ;  /* 0x000000030a067210 */ /* 0x0c2fe40007f9e0ff */
[----:B------:R-:W-:Y:S02]  /*2e40*/  IADD3 R8, P3, R5, R3, RZ ;  /* 0x0000000305087210 */ /* 0x000fe40007f7e0ff */
[-C--:B------:R-:W-:Y:S01]  /*2e50*/  LEA.HI.X.SX32 R7, R10, R2.reuse, 0x1, P4 ;  /* 0x000000020a077211 */ /* 0x080fe200020f0eff */
[----:B0-----:R-:W-:Y:S01]  /*2e60*/  IMAD R10, R11, 0xb, RZ ;  /* 0x0000000b0b0a7824 */ /* 0x001fe200078e02ff */
[----:B------:R-:W-:Y:S01]  /*2e70*/  LEA.HI.X.SX32 R9, R5, R2, 0x1, P3 ;  /* 0x0000000205097211 */ /* 0x000fe200018f0eff */
[----:B------:R-:W-:-:S02]  /*2e80*/  IMAD R5, R11, 0xc, RZ ;  /* 0x0000000c0b057824 */ /* 0x000fc400078e02ff */
[----:B------:R-:W0:Y:S01]  /*2e90*/  LDC R11, c[0x0][0x238] ;  /* 0x00008e00ff0b7b82 */ /* 0x000e220000000800 */
[C---:B------:R-:W-:Y:S02]  /*2ea0*/  ISETP.GT.AND P2, PT, R0.reuse, 0x9, PT ;  /* 0x000000090000780c */ /* 0x040fe40003f44270 */
[----:B------:R-:W-:Y:S02]  /*2eb0*/  ISETP.GT.AND P1, PT, R0, 0xa, PT ;  /* 0x0000000a0000780c */ /* 0x000fe40003f24270 */
[----:B------:R-:W-:Y:S02]  /*2ec0*/  PRMT R91, RZ, 0x7610, R91 ;  /* 0x00007610ff5b7816 */ /* 0x000fe4000000005b */
[----:B------:R-:W-:-:S07]  /*2ed0*/  PRMT R39, RZ, 0x7610, R39 ;  /* 0x00007610ff277816 */ /* 0x000fce0000000027 */
        /* <DEDUP_REMOVED lines=14> */
[----:B------:R3:W4:Y:S01]  /*2fc0*/  @P2 LDG.E.U8 R40, desc[UR14][R8.64] ;  /* 0x0000000e08282981 */ /* 0x000722000c1e1100 */
[CC--:B-1----:R-:W-:Y:S02]  /*2fd0*/  IADD3 R6, P4, R10.reuse, R3.reuse, RZ ;  /* 0x000000030a067210 */ /* 0x0c2fe40007f9e0ff */
[----:B---3--:R-:W-:Y:S02]  /*2fe0*/  IADD3 R8, P3, R5, R3, RZ ;  /* 0x0000000305087210 */ /* 0x008fe40007f7e0ff */
[-C--:B------:R-:W-:Y:S01]  /*2ff0*/  LEA.HI.X.SX32 R7, R10, R2.reuse, 0x1, P4 ;  /* 0x000000020a077211 */ /* 0x080fe200020f0eff */
[----:B0-----:R-:W-:Y:S01]  /*3000*/  IMAD R10, R11, 0xf, RZ ;  /* 0x0000000f0b0a7824 */ /* 0x001fe200078e02ff */
[----:B------:R-:W-:Y:S01]  /*3010*/  LEA.HI.X.SX32 R9, R5, R2, 0x1, P3 ;  /* 0x0000000205097211 */ /* 0x000fe200018f0eff */
[----:B------:R-:W-:-:S02]  /*3020*/  IMAD.SHL.U32 R5, R11, 0x10, RZ ;  /* 0x000000100b057824 */ /* 0x000fc400078e00ff */
[----:B------:R-:W0:Y:S01]  /*3030*/  LDC R11, c[0x0][0x238] ;  /* 0x00008e00ff0b7b82 */ /* 0x000e220000000800 */
[C---:B------:R-:W-:Y:S02]  /*3040*/  ISETP.GT.AND P1, PT, R0.reuse, 0xd, PT ;  /* 0x0000000d0000780c */ /* 0x040fe40003f24270 */
[----:B------:R-:W-:Y:S02]  /*3050*/  ISETP.GT.AND P0, PT, R0, 0xe, PT ;  /* 0x0000000e0000780c */ /* 0x000fe40003f04270 */
[----:B------:R-:W-:Y:S02]  /*3060*/  PRMT R28, RZ, 0x7610, R28 ;  /* 0x00007610ff1c7816 */ /* 0x000fe4000000001c */
[----:B------:R-:W-:-:S07]  /*3070*/  PRMT R32, RZ, 0x7610, R32 ;  /* 0x00007610ff207816 */ /* 0x000fce0000000020 */
[----:B------:R1:W3:Y:S04]  /*3080*/  @P1 LDG.E.U8 R28, desc[UR14][R6.64] ;  /* 0x0000000e061c1981 */ /* 0x0002e8000c1e1100 */
[----:B------:R1:W3:Y:S02]  /*3090*/  @P0 LDG.E.U8 R32, desc[UR14][R8.64] ;  /* 0x0000000e08200981 */ /* 0x0002e4000c1e1100 */
        /* <DEDUP_REMOVED lines=38> */
[----:B------:R2:W3:Y:S01]  /*3300*/  @P0 LDG.E.U8 R72, desc[UR14][R8.64] ;  /* 0x0000000e08480981 */ /* 0x0004e2000c1e1100 */
[CC--:B-1----:R-:W-:Y:S02]  /*3310*/  IADD3 R6, P4, R10.reuse, R3.reuse, RZ ;  /* 0x000000030a067210 */ /* 0x0c2fe40007f9e0ff */
[----:B--2---:R-:W-:Y:S02]  /*3320*/  IADD3 R8, P3, R5, R3, RZ ;  /* 0x0000000305087210 */ /* 0x004fe40007f7e0ff */
        /* <DEDUP_REMOVED lines=9> */
[----:B------:R1:W2:Y:S04]  /*33c0*/  @P2 LDG.E.U8 R61, desc[UR14][R6.64] ;  /* 0x0000000e063d2981 */ /* 0x0002a8000c1e1100 */
[----:B------:R1:W2:Y:S02]  /*33d0*/  @P1 LDG.E.U8 R62, desc[UR14][R8.64] ;  /* 0x0000000e083e1981 */ /* 0x0002a4000c1e1100 */
        /* <DEDUP_REMOVED lines=12> */
[----:B------:R4:W2:Y:S01]  /*34a0*/  @P2 LDG.E.U8 R59, desc[UR14][R8.64] ;  /* 0x0000000e083b2981 */ /* 0x0008a2000c1e1100 */
[CC--:B-1----:R-:W-:Y:S02]  /*34b0*/  IADD3 R6, P4, R10.reuse, R3.reuse, RZ ;  /* 0x000000030a067210 */ /* 0x0c2fe40007f9e0ff */
[----:B----4-:R-:W-:Y:S02]  /*34c0*/  IADD3 R8, P3, R5, R3, RZ ;  /* 0x0000000305087210 */ /* 0x010fe40007f7e0ff */
        /* <DEDUP_REMOVED lines=123> */
[----:B------:R-:W-:Y:S02]  /*3c80*/  PRMT R110, RZ, 0x7610, R110 ;  /* 0x00007610ff6e7816 */ /* 0x000fe4000000006e */
[----:B------:R-:W-:Y:S02]  /*3c90*/  ISETP.GT.AND P2, PT, R0, 0x2d, PT ;  /* 0x0000002d0000780c */ /* 0x000fe40003f44270 */
[----:B------:R-:W-:-:S07]  /*3ca0*/  PRMT R108, RZ, 0x7610, R108 ;  /* 0x00007610ff6c7816 */ /* 0x000fce000000006c */
[----:B------:R1:W2:Y:S02]  /*3cb0*/  @P1 LDG.E.U8 R110, desc[UR14][R6.64] ;  /* 0x0000000e066e1981 */ /* 0x0002a4000c1e1100 */
[----:B-1----:R-:W-:-:S04]  /*3cc0*/  IADD3 R6, P4, R10, R3, RZ ;  /* 0x000000030a067210 */ /* 0x002fc80007f9e0ff */
[----:B------:R-:W-:Y:S01]  /*3cd0*/  LEA.HI.X.SX32 R7, R10, R2, 0x1, P4 ;  /* 0x000000020a077211 */ /* 0x000fe200020f0eff */
[----:B0-----:R-:W-:Y:S01]  /*3ce0*/  IMAD R10, R11, 0x2f, RZ ;  /* 0x0000002f0b0a7824 */ /* 0x001fe200078e02ff */
[----:B------:R-:W-:-:S03]  /*3cf0*/  ISETP.GT.AND P0, PT, R0, 0x2c, PT ;  /* 0x0000002c0000780c */ /* 0x000fc60003f04270 */
[----:B------:R0:W2:Y:S01]  /*3d00*/  @P2 LDG.E.U8 R108, desc[UR14][R6.64] ;  /* 0x0000000e066c2981 */ /* 0x0000a2000c1e1100 */
[----:B------:R-:W-:Y:S02]  /*3d10*/  PRMT R111, RZ, 0x7610, R111 ;  /* 0x00007610ff6f7816 */ /* 0x000fe4000000006f */
[----:B0-----:R-:W-:-:S07]  /*3d20*/  IADD3 R6, P4, R10, R3, RZ ;  /* 0x000000030a067210 */ /* 0x001fce0007f9e0ff */
[----:B------:R0:W2:Y:S01]  /*3d30*/  @P0 LDG.E.U8 R111, desc[UR14][R8.64] ;  /* 0x0000000e086f0981 */ /* 0x0000a2000c1e1100 */
[-C--:B------:R-:W-:Y:S02]  /*3d40*/  LEA.HI.X.SX32 R7, R10, R2.reuse, 0x1, P4 ;  /* 0x000000020a077211 */ /* 0x080fe400020f0eff */
[----:B------:R-:W1:Y:S01]  /*3d50*/  LDC R10, c[0x0][0x238] ;  /* 0x00008e00ff0a7b82 */ /* 0x000e620000000800 */
[C---:B------:R-:W-:Y:S02]  /*3d60*/  ISETP.GT.AND P1, PT, R0.reuse, 0x2e, PT ;  /* 0x0000002e0000780c */ /* 0x040fe40003f24270 */
[C---:B0-----:R-:W-:Y:S02]  /*3d70*/  IADD3 R8, P3, R5.reuse, R3, RZ ;  /* 0x0000000305087210 */ /* 0x041fe40007f7e0ff */
[----:B------:R-:W-:Y:S02]  /*3d80*/  PRMT R109, RZ, 0x7610, R109 ;  /* 0x00007610ff6d7816 */ /* 0x000fe4000000006d */
[----:B------:R-:W-:Y:S01]  /*3d90*/  LEA.HI.X.SX32 R9, R5, R2, 0x1, P3 ;  /* 0x0000000205097211 */ /* 0x000fe200018f0eff */
[----:B------:R-:W-:Y:S01]  /*3da0*/  IMAD R5, R11, 0x30, RZ ;  /* 0x000000300b057824 */ /* 0x000fe200078e02ff */
[----:B------:R-:W-:-:S05]  /*3db0*/  ISETP.GT.AND P0, PT, R0, 0x2f, PT ;  /* 0x0000002f0000780c */ /* 0x000fca0003f04270 */
[----:B------:R0:W2:Y:S01]  /*3dc0*/  @P1 LDG.E.U8 R109, desc[UR14][R8.64] ;  /* 0x0000000e086d1981 */ /* 0x0000a2000c1e1100 */
[----:B------:R-:W-:Y:S02]  /*3dd0*/  PRMT R106, RZ, 0x7610, R106 ;  /* 0x00007610ff6a7816 */ /* 0x000fe4000000006a */
[----:B0-----:R-:W-:Y:S01]  /*3de0*/  IADD3 R8, P3, R5, R3, RZ ;  /* 0x0000000305087210 */ /* 0x001fe20007f7e0ff */
[----:B-1----:R-:W-:-:S04]  /*3df0*/  IMAD R24, R10, 0x31, RZ ;  /* 0x000000310a187824 */ /* 0x002fc800078e02ff */
[----:B------:R0:W2:Y:S01]  /*3e00*/  @P0 LDG.E.U8 R106, desc[UR14][R6.64] ;  /* 0x0000000e066a0981 */ /* 0x0000a2000c1e1100 */
[----:B------:R-:W-:Y:S01]  /*3e10*/  LEA.HI.X.SX32 R9, R5, R2, 0x1, P3 ;  /* 0x0000000205097211 */ /* 0x000fe200018f0eff */
[----:B------:R-:W-:-:S05]  /*3e20*/  IMAD R5, R10, 0x32, RZ ;  /* 0x000000320a057824 */ /* 0x000fca00078e02ff */
[CC--:B------:R-:W-:Y:S02]  /*3e30*/  IADD3 R10, P0, R5.reuse, R3.reuse, RZ ;  /* 0x00000003050a7210 */ /* 0x0c0fe40007f1e0ff */
[----:B0-----:R-:W-:Y:S02]  /*3e40*/  IADD3 R6, P3, R24, R3, RZ ;  /* 0x0000000318067210 */ /* 0x001fe40007f7e0ff */
[-C--:B------:R-:W-:Y:S01]  /*3e50*/  LEA.HI.X.SX32 R11, R5, R2.reuse, 0x1, P0 ;  /* 0x00000002050b7211 */ /* 0x080fe200000f0eff */
[----:B------:R-:W-:Y:S01]  /*3e60*/  IMAD R5, R86, 0x34, RZ ;  /* 0x0000003456057824 */ /* 0x000fe200078e02ff */
[----:B------:R-:W-:Y:S01]  /*3e70*/  LEA.HI.X.SX32 R7, R24, R2, 0x1, P3 ;  /* 0x0000000218077211 */ /* 0x000fe200018f0eff */
[----:B------:R-:W-:Y:S01]  /*3e80*/  IMAD R24, R86, 0x33, RZ ;  /* 0x0000003356187824 */ /* 0x000fe200078e02ff */
[C---:B------:R-:W-:Y:S01]  /*3e90*/  ISETP.GT.AND P2, PT, R0.reuse, 0x30, PT ;  /* 0x000000300000780c */ /* 0x040fe20003f44270 */
[----:B------:R-:W0:Y:S01]  /*3ea0*/  LDC R86, c[0x0][0x238] ;  /* 0x00008e00ff567b82 */ /* 0x000e220000000800 */
[----:B------:R-:W-:-:S02]  /*3eb0*/  ISETP.GT.AND P1, PT, R0, 0x31, PT ;  /* 0x000000310000780c */ /* 0x000fc40003f24270 */
[----:B------:R-:W-:Y:S02]  /*3ec0*/  PRMT R107, RZ, 0x7610, R107 ;  /* 0x00007610ff6b7816 */ /* 0x000fe4000000006b */
[----:B------:R-:W-:-:S07]  /*3ed0*/  PRMT R103, RZ, 0x7610, R103 ;  /* 0x00007610ff677816 */ /* 0x000fce0000000067 */
[----:B------:R1:W2:Y:S04]  /*3ee0*/  @P2 LDG.E.U8 R107, desc[UR14][R8.64] ;  /* 0x0000000e086b2981 */ /* 0x0002a8000c1e1100 */
[----:B------:R4:W2:Y:S01]  /*3ef0*/  @P1 LDG.E.U8 R103, desc[UR14][R6.64] ;  /* 0x0000000e06671981 */ /* 0x0008a2000c1e1100 */
[----:B-1----:R-:W-:-:S04]  /*3f00*/  IADD3 R8, P0, R24, R3, RZ ;  /* 0x0000000318087210 */ /* 0x002fc80007f1e0ff */
[----:B------:R-:W-:Y:S02]  /*3f10*/  LEA.HI.X.SX32 R9, R24, R2, 0x1, P0 ;  /* 0x0000000218097211 */ /* 0x000fe400000f0eff */
[----:B----4-:R-:W-:-:S04]  /*3f20*/  IADD3 R6, P0, R5, R3, RZ ;  /* 0x0000000305067210 */ /* 0x010fc80007f1e0ff */
[----:B------:R-:W-:Y:S01]  /*3f30*/  LEA.HI.X.SX32 R7, R5, R2, 0x1, P0 ;  /* 0x0000000205077211 */ /* 0x000fe200000f0eff */
[----:B0-----:R-:W-:Y:S02]  /*3f40*/  IMAD R5, R86, 0x35, RZ ;  /* 0x0000003556057824 */ /* 0x001fe400078e02ff */
[----:B------:R-:W0:Y:S01]  /*3f50*/  LDC R86, c[0x0][0x238] ;  /* 0x00008e00ff567b82 */ /* 0x000e220000000800 */
[C---:B------:R-:W-:Y:S02]  /*3f60*/  ISETP.GT.AND P1, PT, R0.reuse, 0x34, PT ;  /* 0x000000340000780c */ /* 0x040fe40003f24270 */
[----:B------:R-:W-:Y:S02]  /*3f70*/  PRMT R22, RZ, 0x7610, R22 ;  /* 0x00007610ff167816 */ /* 0x000fe40000000016 */
[----:B------:R-:W-:Y:S02]  /*3f80*/  ISETP.GT.AND P2, PT, R0, 0x33, PT ;  /* 0x000000330000780c */ /* 0x000fe40003f44270 */
[----:B------:R-:W-:-:S07]  /*3f90*/  PRMT R23, RZ, 0x7610, R23 ;  /* 0x00007610ff177816 */ /* 0x000fce0000000017 */
[----:B------:R1:W4:Y:S04]  /*3fa0*/  @P1 LDG.E.U8 R22, desc[UR14][R6.64] ;  /* 0x0000000e06161981 */ /* 0x000328000c1e1100 */
[----:B------:R-:W4:Y:S01]  /*3fb0*/  @P2 LDG.E.U8 R23, desc[UR14][R8.64] ;  /* 0x0000000e08172981 */ /* 0x000f22000c1e1100 */
[----:B-1----:R-:W-:-:S04]  /*3fc0*/  IADD3 R6, P0, R5, R3, RZ ;  /* 0x0000000305067210 */ /* 0x002fc80007f1e0ff */
[----:B------:R-:W-:Y:S01]  /*3fd0*/  LEA.HI.X.SX32 R7, R5, R2, 0x1, P0 ;  /* 0x0000000205077211 */ /* 0x000fe200000f0eff */
[----:B0-----:R-:W-:Y:S02]  /*3fe0*/  IMAD R5, R86, 0x36, RZ ;  /* 0x0000003656057824 */ /* 0x001fe400078e02ff */
[----:B------:R-:W0:Y:S01]  /*3ff0*/  LDC R86, c[0x0][0x238] ;  /* 0x00008e00ff567b82 */ /* 0x000e220000000800 */
[----:B------:R-:W-:Y:S02]  /*4000*/  ISETP.GT.AND P2, PT, R0, 0x35, PT ;  /* 0x000000350000780c */ /* 0x000fe40003f44270 */
[----:B------:R-:W-:-:S11]  /*4010*/  PRMT R21, RZ, 0x7610, R21 ;  /* 0x00007610ff157816 */ /* 0x000fd60000000015 */
[----:B------:R1:W4:Y:S02]  /*4020*/  @P2 LDG.E.U8 R21, desc[UR14][R6.64] ;  /* 0x0000000e06152981 */ /* 0x000324000c1e1100 */
        /* <DEDUP_REMOVED lines=25> */
[C---:B------:R-:W-:Y:S02]  /*41c0*/  ISETP.GT.AND P1, PT, R0.reuse, 0x39, PT ;  /* 0x000000390000780c */ /* 0x040fe40003f24270 */
[----:B------:R-:W-:Y:S02]  /*41d0*/  PRMT R17, RZ, 0x7610, R17 ;  /* 0x00007610ff117816 */ /* 0x000fe40000000011 */
[----:B------:R-:W-:-:S09]  /*41e0*/  ISETP.GT.AND P4, PT, R0, 0x32, PT ;  /* 0x000000320000780c */ /* 0x000fd20003f84270 */
[----:B------:R1:W4:Y:S02]  /*41f0*/  @P1 LDG.E.U8 R17, desc[UR14][R6.64] ;  /* 0x0000000e06111981 */ /* 0x000324000c1e1100 */
[----:B-1----:R-:W-:-:S04]  /*4200*/  IADD3 R6, P0, R5, R3, RZ ;  /* 0x0000000305067210 */ /* 0x002fc80007f1e0ff */
[----:B------:R-:W-:Y:S01]  /*4210*/  LEA.HI.X.SX32 R7, R5, R2, 0x1, P0 ;  /* 0x0000000205077211 */ /* 0x000fe200000f0eff */
[----:B0-----:R-:W-:Y:S02]  /*4220*/  IMAD R5, R86, 0x3b, RZ ;  /* 0x0000003b56057824 */ /* 0x001fe400078e02ff */
[----:B------:R-:W0:Y:S01]  /*4230*/  LDC R86, c[0x0][0x238] ;  /* 0x00008e00ff567b82 */ /* 0x000e220000000800 */
[----:B------:R-:W-:Y:S02]  /*4240*/  PRMT R105, RZ, 0x7610, R105 ;  /* 0x00007610ff697816 */ /* 0x000fe40000000069 */
[----:B------:R-:W-:-:S04]  /*4250*/  ISETP.GT.AND P1, PT, R0, 0x3a, PT ;  /* 0x0000003a0000780c */ /* 0x000fc80003f24270 */
[----:B------:R1:W4:Y:S02]  /*4260*/  @P4 LDG.E.U8 R105, desc[UR14][R10.64] ;  /* 0x0000000e0a694981 */ /* 0x000324000c1e1100 */
[----:B-1----:R-:W-:-:S07]  /*4270*/  PRMT R11, RZ, 0x7610, R11 ;  /* 0x00007610ff0b7816 */ /* 0x002fce000000000b */
[----:B------:R1:W4:Y:S02]  /*4280*/  @P1 LDG.E.U8 R11, desc[UR14][R6.64] ;  /* 0x0000000e060b1981 */ /* 0x000324000c1e1100 */
[----:B-1----:R-:W-:-:S04]  /*4290*/  IADD3 R6, P0, R5, R3, RZ ;  /* 0x0000000305067210 */ /* 0x002fc80007f1e0ff */
[----:B------:R-:W-:Y:S01]  /*42a0*/  LEA.HI.X.SX32 R7, R5, R2, 0x1, P0 ;  /* 0x0000000205077211 */ /* 0x000fe200000f0eff */
[----:B0-----:R-:W-:Y:S02]  /*42b0*/  IMAD R5, R86, 0x3c, RZ ;  /* 0x0000003c56057824 */ /* 0x001fe400078e02ff */
[----:B------:R-:W0:Y:S01]  /*42c0*/  LDC R86, c[0x0][0x238] ;  /* 0x00008e00ff567b82 */ /* 0x000e220000000800 */
[----:B------:R-:W-:Y:S02]  /*42d0*/  ISETP.GT.AND P1, PT, R0, 0x3b, PT ;  /* 0x0000003b0000780c */ /* 0x000fe40003f24270 */
[----:B------:R-:W-:-:S11]  /*42e0*/  PRMT R10, RZ, 0x7610, R10 ;  /* 0x00007610ff0a7816 */ /* 0x000fd6000000000a */
[----:B------:R1:W4:Y:S01]  /*42f0*/  @P1 LDG.E.U8 R10, desc[UR14][R6.64] ;  /* 0x0000000e060a1981 */ /* 0x000322000c1e1100 */
[----:B------:R-:W-:Y:S02]  /*4300*/  ISETP.GT.AND P1, PT, R0, 0x3c, PT ;  /* 0x0000003c0000780c */ /* 0x000fe40003f24270 */
[----:B-1----:R-:W-:-:S04]  /*4310*/  IADD3 R6, P0, R5, R3, RZ ;  /* 0x0000000305067210 */ /* 0x002fc80007f1e0ff */
[----:B------:R-:W-:Y:S01]  /*4320*/  LEA.HI.X.SX32 R7, R5, R2, 0x1, P0 ;  /* 0x0000000205077211 */ /* 0x000fe200000f0eff */
[----:B0-----:R-:W-:Y:S02]  /*4330*/  IMAD R5, R86, 0x3d, RZ ;  /* 0x0000003d56057824 */ /* 0x001fe400078e02ff */
[----:B------:R-:W0:Y:S01]  /*4340*/  LDC R86, c[0x0][0x238] ;  /* 0x00008e00ff567b82 */ /* 0x000e220000000800 */
[----:B------:R-:W-:-:S06]  /*4350*/  PRMT R16, RZ, 0x7610, R16 ;  /* 0x00007610ff107816 */ /* 0x000fcc0000000010 */
[----:B------:R1:W4:Y:S01]  /*4360*/  @P1 LDG.E.U8 R16, desc[UR14][R6.64] ;  /* 0x0000000e06101981 */ /* 0x000322000c1e1100 */
[----:B------:R-:W-:Y:S02]  /*4370*/  ISETP.GT.AND P1, PT, R0, 0x3d, PT ;  /* 0x0000003d0000780c */ /* 0x000fe40003f24270 */
[----:B------:R-:W-:Y:S02]  /*4380*/  PRMT R15, RZ, 0x7610, R15 ;  /* 0x00007610ff0f7816 */ /* 0x000fe4000000000f */
[----:B-1----:R-:W-:-:S04]  /*4390*/  IADD3 R6, P0, R5, R3, RZ ;  /* 0x0000000305067210 */ /* 0x002fc80007f1e0ff */
[----:B------:R-:W-:Y:S01]  /*43a0*/  LEA.HI.X.SX32 R7, R5, R2, 0x1, P0 ;  /* 0x0000000205077211 */ /* 0x000fe200000f0eff */
[----:B0-----:R-:W-:-:S04]  /*43b0*/  IMAD R5, R86, 0x3e, RZ ;  /* 0x0000003e56057824 */ /* 0x001fc800078e02ff */
[----:B------:R0:W4:Y:S02]  /*43c0*/  @P1 LDG.E.U8 R15, desc[UR14][R6.64] ;  /* 0x0000000e060f1981 */ /* 0x000124000c1e1100 */
[----:B0-----:R-:W-:-:S04]  /*43d0*/  IADD3 R6, P0, R5, R3, RZ ;  /* 0x0000000305067210 */ /* 0x001fc80007f1e0ff */
[----:B------:R-:W-:Y:S02]  /*43e0*/  LEA.HI.X.SX32 R7, R5, R2, 0x1, P0 ;  /* 0x0000000205077211 */ /* 0x000fe400000f0eff */
[----:B------:R-:W3:Y:S04]  /*43f0*/  LDL.LU R5, [R1+0x118] ;  /* 0x0001180001057983 */ /* 0x000ee80000300800 */
[----:B------:R0:W-:Y:S04]  /*4400*/  STL [R1+0x1a0], R2 ;  /* 0x0001a00201007387 */ /* 0x0001e80000100800 */
[----:B------:R-:W2:Y:S04]  /*4410*/  LDL.LU R53, [R1+0x160] ;  /* 0x0001600001357983 */ /* 0x000ea80000300800 */
[----:B------:R-:W4:Y:S04]  /*4420*/  LDL.LU R52, [R1+0x124] ;  /* 0x0001240001347983 */ /* 0x000f280000300800 */
[----:B------:R-:W2:Y:S04]  /*4430*/  LDL.LU R51, [R1+0x158] ;  /* 0x0001580001337983 */ /* 0x000ea80000300800 */
[----:B------:R-:W4:Y:S04]  /*4440*/  LDL.LU R50, [R1+0x11c] ;  /* 0x00011c0001327983 */ /* 0x000f280000300800 */
[----:B------:R-:W2:Y:S04]  /*4450*/  LDL.LU R49, [R1+0x150] ;  /* 0x0001500001317983 */ /* 0x000ea80000300800 */
[----:B------:R-:W4:Y:S04]  /*4460*/  LDL.LU R48, [R1+0x114] ;  /* 0x0001140001307983 */ /* 0x000f280000300800 */
[----:B------:R-:W2:Y:S04]  /*4470*/  LDL.LU R47, [R1+0x148] ;  /* 0x00014800012f7983 */ /* 0x000ea80000300800 */
[----:B------:R-:W3:Y:S04]  /*4480*/  LDL.LU R46, [R1+0x10c] ;  /* 0x00010c00012e7983 */ /* 0x000ee80000300800 */
[----:B------:R-:W2:Y:S04]  /*4490*/  LDL.LU R45, [R1+0x140] ;  /* 0x00014000012d7983 */ /* 0x000ea80000300800 */
[----:B------:R-:W2:Y:S04]  /*44a0*/  LDL.LU R43, [R1+0x138] ;  /* 0x00013800012b7983 */ /* 0x000ea80000300800 */
[----:B------:R-:W2:Y:S04]  /*44b0*/  LDL.LU R42, [R1+0x130] ;  /* 0x00013000012a7983 */ /* 0x000ea80000300800 */
[----:B------:R-:W2:Y:S04]  /*44c0*/  LDL.LU R41, [R1+0x128] ;  /* 0x0001280001297983 */ /* 0x000ea80000300800 */
[----:B------:R-:W2:Y:S01]  /*44d0*/  LDL.LU R37, [R1+0x164] ;  /* 0x0001640001257983 */ /* 0x000ea20000300800 */
[----:B------:R-:W-:-:S03]  /*44e0*/  ISETP.GT.AND P1, PT, R0, 0x3e, PT ;  /* 0x0000003e0000780c */ /* 0x000fc60003f24270 */
[----:B------:R-:W2:Y:S04]  /*44f0*/  LDL.LU R36, [R1+0x15c] ;  /* 0x00015c0001247983 */ /* 0x000ea80000300800 */
[----:B------:R-:W2:Y:S01]  /*4500*/  LDL.LU R35, [R1+0x120] ;  /* 0x0001200001237983 */ /* 0x000ea20000300800 */
[----:B------:R-:W-:Y:S01]  /*4510*/  PRMT R14, RZ, 0x7610, R14 ;  /* 0x00007610ff0e7816 */ /* 0x000fe2000000000e */
[----:B------:R-:W-:Y:S01]  /*4520*/  IMAD R8, R87, 0x3f, RZ ;  /* 0x0000003f57087824 */ /* 0x000fe200078e02ff */
[C---:B------:R-:W-:Y:S01]  /*4530*/  ISETP.GT.AND P2, PT, R0.reuse, 0x3f, PT ;  /* 0x0000003f0000780c */ /* 0x040fe20003f44270 */
[----:B------:R-:W2:Y:S01]  /*4540*/  LDL.LU R34, [R1+0x154] ;  /* 0x0001540001227983 */ /* 0x000ea20000300800 */
[----:B------:R-:W-:-:S03]  /*4550*/  ISETP.GT.AND P0, PT, R0, RZ, PT ;  /* 0x000000ff0000720c */ /* 0x000fc60003f04270 */
[----:B------:R1:W2:Y:S01]  /*4560*/  @P1 LDG.E.U8 R14, desc[UR14][R6.64] ;  /* 0x0000000e060e1981 */ /* 0x0002a2000c1e1100 */
[----:B------:R-:W-:-:S03]  /*4570*/  PRMT R12, RZ, 0x7610, R12 ;  /* 0x00007610ff0c7816 */ /* 0x000fc6000000000c */
[----:B------:R-:W2:Y:S04]  /*4580*/  LDL.LU R31, [R1+0x168] ;  /* 0x00016800011f7983 */ /* 0x000ea80000300800 */
[----:B------:R-:W2:Y:S01]  /*4590*/  LDL.LU R30, [R1+0x134] ;  /* 0x00013400011e7983 */ /* 0x000ea20000300800 */
[----:B-1----:R-:W-:-:S03]  /*45a0*/  IADD3 R6, P1, R8, R3, RZ ;  /* 0x0000000308067210 */ /* 0x002fc60007f3e0ff */
[----:B------:R-:W2:Y:S01]  /*45b0*/  LDL.LU R27, [R1+0x144] ;  /* 0x00014400011b7983 */ /* 0x000ea20000300800 */
[----:B------:R-:W-:-:S03]  /*45c0*/  LEA.HI.X.SX32 R7, R8, R2, 0x1, P1 ;  /* 0x0000000208077211 */ /* 0x000fc600008f0eff */
[----:B------:R-:W2:Y:S04]  /*45d0*/  LDL.LU R25, [R1+0x14c] ;  /* 0x00014c0001197983 */ /* 0x000ea80000300800 */
[----:B------:R1:W2:Y:S04]  /*45e0*/  @P2 LDG.E.U8 R12, desc[UR14][R6.64] ;  /* 0x0000000e060c2981 */ /* 0x0002a8000c1e1100 */
[----:B------:R-:W2:Y:S01]  /*45f0*/  LDL.LU R24, [R1+0x13c] ;  /* 0x00013c0001187983 */ /* 0x000ea20000300800 */
[----:B-1----:R-:W-:-:S03]  /*4600*/  @P0 IMAD.MOV.U32 R7, RZ, RZ, R2 ;  /* 0x000000ffff070224 */ /* 0x002fc600078e0002 */
[----:B0-----:R-:W2:Y:S01]  /*4610*/  LDL.LU R2, [R1+0x12c] ;  /* 0x00012c0001027983 */ /* 0x001ea20000300800 */
[----:B------:R-:W0:Y:S01]  /*4620*/  S2R R87, SR_TID.X ;  /* 0x0000000000577919 */ /* 0x000e220000002100 */
[----:B------:R-:W-:Y:S01]  /*4630*/  PRMT R13, RZ, 0x7610, R13 ;  /* 0x00007610ff0d7816 */ /* 0x000fe2000000000d */
[----:B------:R-:W-:Y:S01]  /*4640*/  @P0 IMAD.MOV.U32 R6, RZ, RZ, R3 ;  /* 0x000000ffff060224 */ /* 0x000fe200078e0003 */
[----:B------:R-:W-:Y:S01]  /*4650*/  PRMT R104, RZ, 0x7610, R104 ;  /* 0x00007610ff687816 */ /* 0x000fe20000000068 */
[----:B------:R-:W2:Y:S04]  /*4660*/  LDL.LU R38, [R1+0x16c] ;  /* 0x00016c0001267983 */ /* 0x000ea80000300800 */
[----:B------:R1:W2:Y:S01]  /*4670*/  @P0 LDG.E.U8 R13, desc[UR14][R6.64] ;  /* 0x0000000e060d0981 */ /* 0x0002a2000c1e1100 */
[----:B0-----:R-:W-:-:S04]  /*4680*/  LOP3.LUT R9, R87, 0x3f, RZ, 0xc0, !PT ;  /* 0x0000003f57097812 */ /* 0x001fc800078ec0ff */
[C---:B------:R-:W-:Y:S01]  /*4690*/  ISETP.GE.AND P0, PT, R9.reuse, R0, PT ;  /* 0x000000000900720c */ /* 0x040fe20003f06270 */
[C---:B------:R-:W-:Y:S02]  /*46a0*/  IMAD R8, R9.reuse, UR4, RZ ;  /* 0x0000000409087c24 */ /* 0x040fe4000f8e02ff */
[----:B------:R-:W-:-:S03]  /*46b0*/  IMAD R9, R9, UR5, RZ ;  /* 0x0000000509097c24 */ /* 0x000fc6000f8e02ff */
[----:B------:R-:W-:Y:S02]  /*46c0*/  SHF.R.S32.HI R8, RZ, 0x1f, R8 ;  /* 0x0000001fff087819 */ /* 0x000fe40000011408 */
[----:B-1----:R-:W-:Y:S02]  /*46d0*/  IADD3 R6, P1, R9, R33, RZ ;  /* 0x0000002109067210 */ /* 0x002fe40007f3e0ff */
[----:B------:R-:W-:Y:S02]  /*46e0*/  PRMT R102, RZ, 0x7610, R102 ;  /* 0x00007610ff667816 */ /* 0x000fe40000000066 */
[----:B------:R-:W-:Y:S02]  /*46f0*/  PRMT R101, RZ, 0x7610, R101 ;  /* 0x00007610ff657816 */ /* 0x000fe40000000065 */
[----:B------:R-:W-:Y:S02]  /*4700*/  PRMT R100, RZ, 0x7610, R100 ;  /* 0x00007610ff647816 */ /* 0x000fe40000000064 */
[----:B------:R-:W-:-:S02]  /*4710*/  PRMT R99, RZ, 0x7610, R99 ;  /* 0x00007610ff637816 */ /* 0x000fc40000000063 */
[----:B------:R-:W-:Y:S02]  /*4720*/  PRMT R98, RZ, 0x7610, R98 ;  /* 0x00007610ff627816 */ /* 0x000fe40000000062 */
[----:B------:R-:W-:Y:S02]  /*4730*/  PRMT R97, RZ, 0x7610, R97 ;  /* 0x00007610ff617816 */ /* 0x000fe40000000061 */
[----:B------:R-:W-:Y:S02]  /*4740*/  PRMT R96, RZ, 0x7610, R96 ;  /* 0x00007610ff607816 */ /* 0x000fe40000000060 */
[----:B------:R-:W-:Y:S01]  /*4750*/  PRMT R95, RZ, 0x7610, R95 ;  /* 0x00007610ff5f7816 */ /* 0x000fe2000000005f */
[----:B---3--:R-:W-:Y:S01]  /*4760*/  IMAD.X R7, R8, 0x1, R46, P1 ;  /* 0x0000000108077824 */ /* 0x008fe200008e062e */
[----:B------:R-:W-:Y:S06]  /*4770*/  BAR.SYNC.DEFER_BLOCKING 0x0 ;  /* 0x0000000000007b1d */ /* 0x000fec0000010000 */
[----:B------:R0:W3:Y:S02]  /*4780*/  @!P0 LDG.E.U8 R104, desc[UR14][R6.64] ;  /* 0x0000000e06688981 */ /* 0x0000e4000c1e1100 */
[----:B0-----:R-:W-:-:S05]  /*4790*/  IADD3 R6, P1, R9, R5, RZ ;  /* 0x0000000509067210 */ /* 0x001fca0007f3e0ff */
[----:B----4-:R-:W-:-:S05]  /*47a0*/  IMAD.X R7, R8, 0x1, R48, P1 ;  /* 0x0000000108077824 */ /* 0x010fca00008e0630 */
[----:B------:R2:W4:Y:S02]  /*47b0*/  @!P0 LDG.E.U8 R102, desc[UR14][R6.64] ;  /* 0x0000000e06668981 */ /* 0x000524000c1e1100 */
[----:B--2---:R-:W-:-:S05]  /*47c0*/  IADD3 R6, P1, R9, R35, RZ ;  /* 0x0000002309067210 */ /* 0x004fca0007f3e0ff */
[----:B------:R-:W-:-:S05]  /*47d0*/  IMAD.X R7, R8, 0x1, R50, P1 ;  /* 0x0000000108077824 */ /* 0x000fca00008e0632 */
[----:B------:R0:W2:Y:S02]  /*47e0*/  @!P0 LDG.E.U8 R101, desc[UR14][R6.64] ;  /* 0x0000000e06658981 */ /* 0x0000a4000c1e1100 */
[----:B0-----:R-:W-:-:S05]  /*47f0*/  IADD3 R6, P1, R9, R41, RZ ;  /* 0x0000002909067210 */ /* 0x001fca0007f3e0ff */
        /* <DEDUP_REMOVED lines=11> */
[----:B0-----:R-:W-:Y:S02]  /*48b0*/  LOP3.LUT R7, R92, 0xffff, RZ, 0xc0, !PT ;  /* 0x0000ffff5c077812 */ /* 0x001fe400078ec0ff */
[----:B------:R-:W-:-:S04]  /*48c0*/  LOP3.LUT R6, R88, 0xffff, RZ, 0xc0, !PT ;  /* 0x0000ffff58067812 */ /* 0x000fc800078ec0ff */
[----:B------:R-:W-:Y:S02]  /*48d0*/  PRMT R58, R7, 0x3340, R6 ;  /* 0x00003340073a7816 */ /* 0x000fe40000000006 */
[----:B------:R-:W-:-:S05]  /*48e0*/  IADD3 R6, P1, R9, R47, RZ ;  /* 0x0000002f09067210 */ /* 0x000fca0007f3e0ff */
        /* <DEDUP_REMOVED lines=11> */
[----:B------:R-:W-:Y:S02]  /*49a0*/  IADD3 R6, P1, R9, R51, RZ ;  /* 0x0000003309067210 */ /* 0x000fe40007f3e0ff */
[----:B------:R-:W-:-:S03]  /*49b0*/  PRMT R94, RZ, 0x7610, R94 ;  /* 0x00007610ff5e7816 */ /* 0x000fc6000000005e */
[----:B------:R-:W-:-:S05]  /*49c0*/  IMAD.X R7, R8, 0x1, R34, P1 ;  /* 0x0000000108077824 */ /* 0x000fca00008e0622 */
[----:B------:R0:W2:Y:S02]  /*49d0*/  @!P0 LDG.E.U8 R94, desc[UR14][R6.64] ;  /* 0x0000000e065e8981 */ /* 0x0000a4000c1e1100 */
[----:B0-----:R-:W-:Y:S02]  /*49e0*/  LOP3.LUT R7, R29, 0xffff, RZ, 0xc0, !PT ;  /* 0x0000ffff1d077812 */ /* 0x001fe400078ec0ff */
[----:B------:R-:W3:Y:S01]  /*49f0*/  LDL.LU R29, [R1+0x170] ;  /* 0x00017000011d7983 */ /* 0x000ee20000300800 */
[----:B------:R-:W-:-:S04]  /*4a00*/  LOP3.LUT R6, R91, 0xffff, RZ, 0xc0, !PT ;  /* 0x0000ffff5b067812 */ /* 0x000fc800078ec0ff */
[----:B------:R-:W-:Y:S02]  /*4a10*/  PRMT R67, R7, 0x3340, R6 ;  /* 0x0000334007437816 */ /* 0x000fe40000000006 */
[----:B------:R-:W-:Y:S02]  /*4a20*/  IADD3 R6, P1, R9, R53, RZ ;  /* 0x0000003509067210 */ /* 0x000fe40007f3e0ff */
[----:B------:R-:W-:-:S03]  /*4a30*/  PRMT R93, RZ, 0x7610, R93 ;  /* 0x00007610ff5d7816 */ /* 0x000fc6000000005d */
[----:B------:R-:W-:-:S05]  /*4a40*/  IMAD.X R7, R8, 0x1, R36, P1 ;  /* 0x0000000108077824 */ /* 0x000fca00008e0624 */
[----:B------:R0:W2:Y:S01]  /*4a50*/  @!P0 LDG.E.U8 R93, desc[UR14][R6.64] ;  /* 0x0000000e065d8981 */ /* 0x0000a2000c1e1100 */
[----:B------:R-:W-:Y:S02]  /*4a60*/  PRMT R92, RZ, 0x7610, R92 ;  /* 0x00007610ff5c7816 */ /* 0x000fe4000000005c */
[----:B0-----:R-:W-:Y:S02]  /*4a70*/  LOP3.LUT R7, R39, 0xffff, RZ, 0xc0, !PT ;  /* 0x0000ffff27077812 */ /* 0x001fe400078ec0ff */
[----:B------:R-:W-:Y:S01]  /*4a80*/  LOP3.LUT R6, R26, 0xffff, RZ, 0xc0, !PT ;  /* 0x0000ffff1a067812 */ /* 0x000fe200078ec0ff */
[----:B------:R-:W4:Y:S04]  /*4a90*/  LDL.LU R39, [R1+0x174] ;  /* 0x0001740001277983 */ /* 0x000f280000300800 */
[----:B------:R-:W2:Y:S01]  /*4aa0*/  LDL.LU R26, [R1+0x178] ;  /* 0x00017800011a7983 */ /* 0x000ea20000300800 */
[----:B------:R-:W-:-:S02]  /*4ab0*/  PRMT R68, R7, 0x3340, R6 ;  /* 0x0000334007447816 */ /* 0x000fc40000000006 */
[----:B------:R-:W-:-:S05]  /*4ac0*/  IADD3 R6, P1, R9, R31, RZ ;  /* 0x0000001f09067210 */ /* 0x000fca0007f3e0ff */
[----:B------:R-:W-:-:S05]  /*4ad0*/  IMAD.X R7, R8, 0x1, R37, P1 ;  /* 0x0000000108077824 */ /* 0x000fca00008e0625 */
[----:B------:R0:W4:Y:S02]  /*4ae0*/  @!P0 LDG.E.U8 R92, desc[UR14][R6.64] ;  /* 0x0000000e065c8981 */ /* 0x000124000c1e1100 */
[----:B0-----:R-:W-:Y:S02]  /*4af0*/  LOP3.LUT R7, R40, 0xffff, RZ, 0xc0, !PT ;  /* 0x0000ffff28077812 */ /* 0x001fe400078ec0ff */
[----:B------:R-:W-:Y:S01]  /*4b00*/  LOP3.LUT R6, R28, 0xffff, RZ, 0xc0, !PT ;  /* 0x0000ffff1c067812 */ /* 0x000fe200078ec0ff */
[----:B------:R-:W4:Y:S04]  /*4b10*/  LDL.LU R40, [R1+0x17c] ;  /* 0x00017c0001287983 */ /* 0x000f280000300800 */
[----:B------:R-:W4:Y:S01]  /*4b20*/  LDL.LU R28, [R1+0x180] ;  /* 0x00018000011c7983 */ /* 0x000f220000300800 */
[----:B------:R-:W-:-:S02]  /*4b30*/  PRMT R65, R7, 0x3340, R6 ;  /* 0x0000334007417816 */ /* 0x000fc40000000006 */
[----:B------:R-:W-:Y:S01]  /*4b40*/  PRMT R91, RZ, 0x7610, R91 ;  /* 0x00007610ff5b7816 */ /* 0x000fe2000000005b */
[----:B------:R-:W4:Y:S01]  /*4b50*/  LDL.LU R44, [R1+0x104] ;  /* 0x00010400012c7983 */ /* 0x000f220000300800 */
[----:B---3--:R-:W-:-:S05]  /*4b60*/  IADD3 R6, P1, R9, R29, RZ ;  /* 0x0000001d09067210 */ /* 0x008fca0007f3e0ff */
[----:B------:R-:W-:-:S05]  /*4b70*/  IMAD.X R7, R8, 0x1, R38, P1 ;  /* 0x0000000108077824 */ /* 0x000fca00008e0626 */
[----:B------:R0:W3:Y:S02]  /*4b80*/  @!P0 LDG.E.U8 R91, desc[UR14][R6.64] ;  /* 0x0000000e065b8981 */ /* 0x0000e4000c1e1100 */
[----:B0-----:R-:W-:Y:S02]  /*4b90*/  LOP3.LUT R7, R32, 0xffff, RZ, 0xc0, !PT ;  /* 0x0000ffff20077812 */ /* 0x001fe400078ec0ff */
[----:B------:R-:W3:Y:S01]  /*4ba0*/  LDL.LU R32, [R1+0x108] ;  /* 0x0001080001207983 */ /* 0x000ee20000300800 */
[----:B------:R-:W-:-:S04]  /*4bb0*/  LOP3.LUT R6, R66, 0xffff, RZ, 0xc0, !PT ;  /* 0x0000ffff42067812 */ /* 0x000fc800078ec0ff */
[----:B------:R-:W-:Y:S02]  /*4bc0*/  PRMT R66, R7, 0x3340, R6 ;  /* 0x0000334007427816 */ /* 0x000fe40000000006 */
[----:B------:R-:W-:Y:S02]  /*4bd0*/  PRMT R90, RZ, 0x7610, R90 ;  /* 0x00007610ff5a7816 */ /* 0x000fe4000000005a */
[----:B--2---:R-:W-:-:S05]  /*4be0*/  IADD3 R6, P1, R9, R26, RZ ;  /* 0x0000001a09067210 */ /* 0x004fca0007f3e0ff */
[----:B----4-:R-:W-:-:S05]  /*4bf0*/  IMAD.X R7, R8, 0x1, R39, P1 ;  /* 0x0000000108077824 */ /* 0x010fca00008e0627 */
[----:B------:R0:W2:Y:S01]  /*4c00*/  @!P0 LDG.E.U8 R90, desc[UR14][R6.64] ;  /* 0x0000000e065a8981 */ /* 0x0000a2000c1e1100 */
[----:B------:R-:W-:Y:S02]  /*4c10*/  PRMT R89, RZ, 0x7610, R89 ;  /* 0x00007610ff597816 */ /* 0x000fe40000000059 */
[----:B0-----:R-:W-:Y:S02]  /*4c20*/  LOP3.LUT R7, R74, 0xffff, RZ, 0xc0, !PT ;  /* 0x0000ffff4a077812 */ /* 0x001fe400078ec0ff */
[----:B------:R-:W-:-:S04]  /*4c30*/  LOP3.LUT R6, R63, 0xffff, RZ, 0xc0, !PT ;  /* 0x0000ffff3f067812 */ /* 0x000fc800078ec0ff */
[----:B------:R-:W-:Y:S02]  /*4c40*/  PRMT R63, R7, 0x3340, R6 ;  /* 0x00003340073f7816 */ /* 0x000fe40000000006 */
[----:B------:R-:W-:-:S05]  /*4c50*/  IADD3 R6, P1, R9, R28, RZ ;  /* 0x0000001c09067210 */ /* 0x000fca0007f3e0ff */
[----:B------:R-:W-:-:S05]  /*4c60*/  IMAD.X R7, R8, 0x1, R40, P1 ;  /* 0x0000000108077824 */ /* 0x000fca00008e0628 */
[----:B------:R0:W4:Y:S01]  /*4c70*/  @!P0 LDG.E.U8 R89, desc[UR14][R6.64] ;  /* 0x0000000e06598981 */ /* 0x000122000c1e1100 */
[----:B------:R-:W-:Y:S02]  /*4c80*/  PRMT R88, RZ, 0x7610, R88 ;  /* 0x00007610ff587816 */ /* 0x000fe40000000058 */
[----:B0-----:R-:W-:Y:S02]  /*4c90*/  LOP3.LUT R7, R73, 0xffff, RZ, 0xc0, !PT ;  /* 0x0000ffff49077812 */ /* 0x001fe400078ec0ff */
[----:B------:R-:W-:-:S04]  /*4ca0*/  LOP3.LUT R6, R64, 0xffff, RZ, 0xc0, !PT ;  /* 0x0000ffff40067812 */ /* 0x000fc800078ec0ff */
[----:B------:R-:W-:Y:S02]  /*4cb0*/  PRMT R64, R7, 0x3340, R6 ;  /* 0x0000334007407816 */ /* 0x000fe40000000006 */
[----:B---3--:R-:W-:-:S05]  /*4cc0*/  IADD3 R6, P1, R9, R32, RZ ;  /* 0x0000002009067210 */ /* 0x008fca0007f3e0ff */
[----:B------:R-:W-:Y:S01]  /*4cd0*/  IMAD.X R7, R8, 0x1, R44, P1 ;  /* 0x0000000108077824 */ /* 0x000fe200008e062c */
[----:B------:R-:W-:Y:S02]  /*4ce0*/  LOP3.LUT R9, R62, 0xffff, RZ, 0xc0, !PT ;  /* 0x0000ffff3e097812 */ /* 0x000fe400078ec0ff */
[----:B------:R-:W-:Y:S02]  /*4cf0*/  LOP3.LUT R8, R60, 0xffff, RZ, 0xc0, !PT ;  /* 0x0000ffff3c087812 */ /* 0x000fe400078ec0ff */
[----:B------:R0:W3:Y:S02]  /*4d00*/  @!P0 LDG.E.U8 R88, desc[UR14][R6.64] ;  /* 0x0000000e06588981 */ /* 0x0000e4000c1e1100 */
[----:B------:R-:W-:Y:S02]  /*4d10*/  PRMT R62, R9, 0x3340, R8 ;  /* 0x00003340093e7816 */ /* 0x000fe40000000008 */
[----:B------:R-:W-:Y:S02]  /*4d20*/  LOP3.LUT R9, R56, 0xffff, RZ, 0xc0, !PT ;  /* 0x0000ffff38097812 */ /* 0x000fe400078ec0ff */
[----:B------:R-:W2:Y:S01]  /*4d30*/  LDL R56, [R1+0x190] ;  /* 0x0001900001387983 */ /* 0x000ea20000100800 */
[----:B0-----:R-:W-:-:S02]  /*4d40*/  LOP3.LUT R7, R72, 0xffff, RZ, 0xc0, !PT ;  /* 0x0000ffff48077812 */ /* 0x001fc400078ec0ff */
[----:B------:R-:W-:-:S04]  /*4d50*/  LOP3.LUT R6, R61, 0xffff, RZ, 0xc0, !PT ;  /* 0x0000ffff3d067812 */ /* 0x000fc800078ec0ff */
[----:B------:R-:W-:Y:S02]  /*4d60*/  PRMT R61, R7, 0x3340, R6 ;  /* 0x00003340073d7816 */ /* 0x000fe40000000006 */
[----:B------:R-:W-:Y:S02]  /*4d70*/  LOP3.LUT R6, R57, 0xffff, RZ, 0xc0, !PT ;  /* 0x0000ffff39067812 */ /* 0x000fe400078ec0ff */
[----:B------:R-:W4:Y:S01]  /*4d80*/  LDL R57, [R1+0x184] ;  /* 0x0001840001397983 */ /* 0x000f220000100800 */
[----:B------:R-:W-:Y:S02]  /*4d90*/  LOP3.LUT R7, R59, 0xffff, RZ, 0xc0, !PT ;  /* 0x0000ffff3b077812 */ /* 0x000fe400078ec0ff */
[----:B------:R-:W-:Y:S02]  /*4da0*/  LOP3.LUT R8, R55, 0xffff, RZ, 0xc0, !PT ;  /* 0x0000ffff37087812 */ /* 0x000fe400078ec0ff */
[----:B------:R-:W-:Y:S01]  /*4db0*/  PRMT R59, R7, 0x3340, R6 ;  /* 0x00003340073b7816 */ /* 0x000fe20000000006 */
[----:B------:R-:W3:Y:S01]  /*4dc0*/  LDL R55, [R1+0x18c] ;  /* 0x00018c0001377983 */ /* 0x000ee20000100800 */
[----:B------:R-:W-:-:S03]  /*4dd0*/  LOP3.LUT R7, R54, 0xffff, RZ, 0xc0, !PT ;  /* 0x0000ffff36077812 */ /* 0x000fc600078ec0ff */
[----:B------:R-:W3:Y:S01]  /*4de0*/  LDL R54, [R1+0x188] ;  /* 0x0001880001367983 */ /* 0x000ee20000100800 */
[----:B------:R-:W-:-:S04]  /*4df0*/  LOP3.LUT R6, R124, 0xffff, RZ, 0xc0, !PT ;  /* 0x0000ffff7c067812 */ /* 0x000fc800078ec0ff */
[----:B------:R-:W-:Y:S02]  /*4e00*/  PRMT R124, R7, 0x3340, R6 ;  /* 0x00003340077c7816 */ /* 0x000fe40000000006 */
[----:B------:R-:W-:Y:S02]  /*4e10*/  LOP3.LUT R7, R123, 0xffff, RZ, 0xc0, !PT ;  /* 0x0000ffff7b077812 */ /* 0x000fe400078ec0ff */
[----:B------:R-:W-:Y:S02]  /*4e20*/  LOP3.LUT R6, R120, 0xffff, RZ, 0xc0, !PT ;  /* 0x0000ffff78067812 */ /* 0x000fe400078ec0ff */
[----:B------:R-:W-:Y:S02]  /*4e30*/  PRMT R60, R9, 0x3340, R8 ;  /* 0x00003340093c7816 */ /* 0x000fe40000000008 */
[----:B------:R-:W-:Y:S02]  /*4e40*/  LOP3.LUT R9, R125, 0xffff, RZ, 0xc0, !PT ;  /* 0x0000ffff7d097812 */ /* 0x000fe400078ec0ff */
[----:B------:R-:W-:-:S02]  /*4e50*/  LOP3.LUT R8, R122, 0xffff, RZ, 0xc0, !PT ;  /* 0x0000ffff7a087812 */ /* 0x000fc400078ec0ff */
        /* <DEDUP_REMOVED lines=17> */
[----:B------:R-:W-:-:S02]  /*4f70*/  PRMT R110, R7, 0x3340, R6 ;  /* 0x00003340076e7816 */ /* 0x000fc40000000006 */
[----:B------:R-:W-:Y:S02]  /*4f80*/  LOP3.LUT R7, R107, 0xffff, RZ, 0xc0, !PT ;  /* 0x0000ffff6b077812 */ /* 0x000fe400078ec0ff */
        /* <DEDUP_REMOVED lines=17> */
[----:B------:R-:W-:Y:S02]  /*50a0*/  LOP3.LUT R12, R71, 0xffff, RZ, 0xc0, !PT ;  /* 0x0000ffff470c7812 */ /* 0x000fe400078ec0ff */
[----:B------:R-:W-:Y:S02]  /*50b0*/  PRMT R107, R9, 0x3340, R8 ;  /* 0x00003340096b7816 */ /* 0x000fe40000000008 */
[----:B------:R-:W-:Y:S02]  /*50c0*/  LOP3.LUT R9, R20, 0xffff, RZ, 0xc0, !PT ;  /* 0x0000ffff14097812 */ /* 0x000fe400078ec0ff */
[----:B------:R-:W-:Y:S02]  /*50d0*/  LOP3.LUT R8, R19, 0xffff, RZ, 0xc0, !PT ;  /* 0x0000ffff13087812 */ /* 0x000fe400078ec0ff */
[----:B------:R-:W-:Y:S02]  /*50e0*/  PRMT R20, R13, 0x3340, R12 ;  /* 0x000033400d147816 */ /* 0x000fe4000000000c */
[----:B------:R-:W-:-:S02]  /*50f0*/  PRMT R105, R9, 0x3340, R8 ;  /* 0x0000334009697816 */ /* 0x000fc40000000008 */
[----:B------:R-:W-:Y:S02]  /*5100*/  LOP3.LUT R9, R16, 0xffff, RZ, 0xc0, !PT ;  /* 0x0000ffff10097812 */ /* 0x000fe400078ec0ff */
[----:B------:R-:W-:Y:S02]  /*5110*/  LOP3.LUT R7, R14, 0xffff, RZ, 0xc0, !PT ;  /* 0x0000ffff0e077812 */ /* 0x000fe400078ec0ff */
[----:B------:R-:W-:Y:S02]  /*5120*/  PRMT R21, R69, 0x5410, R70 ;  /* 0x0000541045157816 */ /* 0x000fe40000000046 */
[----:B------:R-:W-:Y:S02]  /*5130*/  PRMT R22, R67, 0x5410, R68 ;  /* 0x0000541043167816 */ /* 0x000fe40000000044 */
[----:B------:R-:W-:Y:S02]  /*5140*/  PRMT R23, R65, 0x5410, R66 ;  /* 0x0000541041177816 */ /* 0x000fe40000000042 */
[----:B------:R-:W-:-:S02]  /*5150*/  PRMT R20, R20, 0x5410, R58 ;  /* 0x0000541014147816 */ /* 0x000fc4000000003a */
[----:B------:R-:W-:Y:S02]  /*5160*/  PRMT R16, R63, 0x5410, R64 ;  /* 0x000054103f107816 */ /* 0x000fe40000000040 */
[----:B------:R-:W-:Y:S02]  /*5170*/  PRMT R17, R61, 0x5410, R62 ;  /* 0x000054103d117816 */ /* 0x000fe4000000003e */
[----:B------:R-:W-:Y:S02]  /*5180*/  PRMT R18, R59, 0x5410, R60 ;  /* 0x000054103b127816 */ /* 0x000fe4000000003c */
[----:B------:R-:W-:Y:S01]  /*5190*/  PRMT R19, R124, 0x5410, R122 ;  /* 0x000054107c137816 */ /* 0x000fe2000000007a */
[----:B------:R-:W-:Y:S01]  /*51a0*/  IMAD.MOV.U32 R113, RZ, RZ, R25 ;  /* 0x000000ffff717224 */ /* 0x000fe200078e0019 */
[----:B------:R-:W-:Y:S01]  /*51b0*/  LOP3.LUT R11, R11, 0xffff, RZ, 0xc0, !PT ;  /* 0x0000ffff0b0b7812 */ /* 0x000fe200078ec0ff */
[----:B------:R-:W-:Y:S01]  /*51c0*/  IMAD.MOV.U32 R122, RZ, RZ, R24 ;  /* 0x000000ffff7a7224 */ /* 0x000fe200078e0018 */
[----:B------:R-:W-:Y:S01]  /*51d0*/  LOP3.LUT R10, R10, 0xffff, RZ, 0xc0, !PT ;  /* 0x0000ffff0a0a7812 */ /* 0x000fe200078ec0ff */
[----:B------:R-:W-:Y:S01]  /*51e0*/  IMAD.MOV.U32 R124, RZ, RZ, R27 ;  /* 0x000000ffff7c7224 */ /* 0x000fe200078e001b */
[----:B------:R-:W-:Y:S01]  /*51f0*/  PRMT R12, R120, 0x5410, R118 ;  /* 0x00005410780c7816 */ /* 0x000fe20000000076 */
[----:B------:R-:W-:Y:S01]  /*5200*/  IMAD.MOV.U32 R118, RZ, RZ, R26 ;  /* 0x000000ffff767224 */ /* 0x000fe200078e001a */
[----:B------:R-:W-:Y:S01]  /*5210*/  LOP3.LUT R8, R15, 0xffff, RZ, 0xc0, !PT ;  /* 0x0000ffff0f087812 */ /* 0x000fe200078ec0ff */
[----:B------:R-:W3:Y:S01]  /*5220*/  LDL.LU.64 R24, [R1] ;  /* 0x0000000001187983 */ /* 0x000ee20000300a00 */
[----:B------:R-:W-:Y:S01]  /*5230*/  PRMT R6, R7, 0x3340, R6 ;  /* 0x0000334007067816 */ /* 0x000fe20000000006 */
[----:B------:R-:W-:Y:S01]  /*5240*/  IMAD.MOV.U32 R7, RZ, RZ, R28 ;  /* 0x000000ffff077224 */ /* 0x000fe200078e001c */
[----:B------:R-:W-:Y:S01]  /*5250*/  PRMT R13, R116, 0x5410, R114 ;  /* 0x00005410740d7816 */ /* 0x000fe20000000072 */
[----:B------:R-:W-:Y:S01]  /*5260*/  IMAD.MOV.U32 R114, RZ, RZ, R29 ;  /* 0x000000ffff727224 */ /* 0x000fe200078e001d */
[----:B------:R-:W-:Y:S01]  /*5270*/  PRMT R14, R112, 0x5410, R111 ;  /* 0x00005410700e7816 */ /* 0x000fe2000000006f */
[----:B------:R-:W3:Y:S01]  /*5280*/  LDL.LU.64 R26, [R1+0x8] ;  /* 0x00000800011a7983 */ /* 0x000ee20000300a00 */
[----:B------:R-:W-:Y:S01]  /*5290*/  IMAD.MOV.U32 R111, RZ, RZ, R31 ;  /* 0x000000ffff6f7224 */ /* 0x000fe200078e001f */
[----:B------:R-:W-:Y:S01]  /*52a0*/  PRMT R10, R11, 0x3340, R10 ;  /* 0x000033400b0a7816 */ /* 0x000fe2000000000a */
[----:B------:R-:W-:Y:S01]  /*52b0*/  IMAD.MOV.U32 R116, RZ, RZ, R30 ;  /* 0x000000ffff747224 */ /* 0x000fe200078e001e */
[----:B------:R-:W3:Y:S01]  /*52c0*/  LDL.LU.64 R28, [R1+0x10] ;  /* 0x00001000011c7983 */ /* 0x000ee20000300a00 */
[----:B------:R-:W-:Y:S01]  /*52d0*/  PRMT R11, R9, 0x3340, R8 ;  /* 0x00003340090b7816 */ /* 0x000fe20000000008 */
[----:B------:R-:W-:-:S02]  /*52e0*/  IMAD.MOV.U32 R115, RZ, RZ, R34 ;  /* 0x000000ffff737224 */ /* 0x000fc400078e0022 */
[----:B------:R-:W3:Y:S01]  /*52f0*/  LDL.LU.64 R30, [R1+0x18] ;  /* 0x00001800011e7983 */ /* 0x000ee20000300a00 */
[----:B------:R-:W-:Y:S02]  /*5300*/  IMAD.MOV.U32 R119, RZ, RZ, R37 ;  /* 0x000000ffff777224 */ /* 0x000fe400078e0025 */
[----:B------:R-:W-:Y:S02]  /*5310*/  IMAD.MOV.U32 R117, RZ, RZ, R36 ;  /* 0x000000ffff757224 */ /* 0x000fe400078e0024 */
[----:B------:R-:W-:Y:S02]  /*5320*/  IMAD.MOV.U32 R123, RZ, RZ, R39 ;  /* 0x000000ffff7b7224 */ /* 0x000fe400078e0027 */
[----:B------:R-:W-:Y:S01]  /*5330*/  IMAD.MOV.U32 R121, RZ, RZ, R38 ;  /* 0x000000ffff797224 */ /* 0x000fe200078e0026 */
[----:B------:R-:W-:Y:S01]  /*5340*/  PRMT R15, R110, 0x5410, R109 ;  /* 0x000054106e0f7816 */ /* 0x000fe2000000006d */
[----:B------:R-:W-:Y:S01]  /*5350*/  IMAD.MOV.U32 R125, RZ, RZ, R40 ;  /* 0x000000ffff7d7224 */ /* 0x000fe200078e0028 */
[----:B------:R-:W-:Y:S01]  /*5360*/  PRMT R11, R11, 0x5410, R6 ;  /* 0x000054100b0b7816 */ /* 0x000fe20000000006 */
[----:B------:R-:W-:Y:S01]  /*5370*/  IMAD.MOV.U32 R6, RZ, RZ, R45 ;  /* 0x000000ffff067224 */ /* 0x000fe200078e002d */
[----:B------:R-:W-:-:S02]  /*5380*/  PRMT R8, R108, 0x5410, R107 ;  /* 0x000054106c087816 */ /* 0x000fc4000000006b */
[----:B------:R-:W-:Y:S01]  /*5390*/  PRMT R9, R106, 0x5410, R105 ;  /* 0x000054106a097816 */ /* 0x000fe20000000069 */
[----:B------:R-:W-:Y:S01]  /*53a0*/  IMAD.MOV.U32 R106, RZ, RZ, R47 ;  /* 0x000000ffff6a7224 */ /* 0x000fe200078e002f */
[----:B------:R-:W-:Y:S01]  /*53b0*/  PRMT R10, R103, 0x5410, R10 ;  /* 0x00005410670a7816 */ /* 0x000fe2000000000a */
[----:B------:R-:W-:Y:S02]  /*53c0*/  IMAD.MOV.U32 R103, RZ, RZ, R46 ;  /* 0x000000ffff677224 */ /* 0x000fe400078e002e */
[----:B------:R-:W-:Y:S02]  /*53d0*/  IMAD.MOV.U32 R108, RZ, RZ, R49 ;  /* 0x000000ffff6c7224 */ /* 0x000fe400078e0031 */
[----:B------:R-:W-:Y:S02]  /*53e0*/  IMAD.MOV.U32 R105, RZ, RZ, R48 ;  /* 0x000000ffff697224 */ /* 0x000fe400078e0030 */
[----:B------:R-:W-:Y:S02]  /*53f0*/  IMAD.MOV.U32 R110, RZ, RZ, R51 ;  /* 0x000000ffff6e7224 */ /* 0x000fe400078e0033 */
[----:B------:R-:W-:-:S02]  /*5400*/  IMAD.MOV.U32 R107, RZ, RZ, R50 ;  /* 0x000000ffff6b7224 */ /* 0x000fc400078e0032 */
[----:B------:R-:W-:Y:S02]  /*5410*/  IMAD.MOV.U32 R112, RZ, RZ, R53 ;  /* 0x000000ffff707224 */ /* 0x000fe400078e0035 */
[----:B------:R-:W-:Y:S01]  /*5420*/  IMAD.MOV.U32 R109, RZ, RZ, R52 ;  /* 0x000000ffff6d7224 */ /* 0x000fe200078e0034 */
[----:B----4-:R0:W-:Y:S04]  /*5430*/  STS.128 [R57+UR12], R20 ;  /* 0x0000001439007988 */ /* 0x0101e80008000c0c */
[----:B--2---:R1:W-:Y:S04]  /*5440*/  STS.128 [R56+UR12], R16 ;  /* 0x0000001038007988 */ /* 0x0043e80008000c0c */
[----:B---3--:R-:W-:Y:S01]  /*5450*/  STS.128 [R55+UR12], R12 ;  /* 0x0000000c37007988 */ /* 0x008fe20008000c0c */
[----:B0-----:R-:W-:-:S02]  /*5460*/  IMAD.MOV.U32 R20, RZ, RZ, R41 ;  /* 0x000000ffff147224 */ /* 0x001fc400078e0029 */
[----:B-1----:R-:W-:Y:S02]  /*5470*/  IMAD.MOV.U32 R18, RZ, RZ, R33 ;  /* 0x000000ffff127224 */ /* 0x002fe400078e0021 */
[----:B------:R-:W-:Y:S02]  /*5480*/  IMAD.MOV.U32 R17, RZ, RZ, R32 ;  /* 0x000000ffff117224 */ /* 0x000fe400078e0020 */
[----:B------:R-:W-:Y:S01]  /*5490*/  IMAD.MOV.U32 R19, RZ, RZ, R35 ;  /* 0x000000ffff137224 */ /* 0x000fe200078e0023 */
[----:B------:R-:W2:Y:S01]  /*54a0*/  LDL.LU.64 R32, [R1+0x20] ;  /* 0x0000200001207983 */ /* 0x000ea20000300a00 */
[----:B------:R-:W-:-:S03]  /*54b0*/  IMAD.MOV.U32 R22, RZ, RZ, R43 ;  /* 0x000000ffff167224 */ /* 0x000fc600078e002b */
[----:B------:R-:W2:Y:S01]  /*54c0*/  LDL.LU.64 R34, [R1+0x28] ;  /* 0x0000280001227983 */ /* 0x000ea20000300a00 */
[----:B------:R-:W-:-:S03]  /*54d0*/  IMAD.MOV.U32 R21, RZ, RZ, R42 ;  /* 0x000000ffff157224 */ /* 0x000fc600078e002a */
[----:B------:R-:W2:Y:S01]  /*54e0*/  LDL.LU.64 R36, [R1+0x30] ;  /* 0x0000300001247983 */ /* 0x000ea20000300a00 */
[----:B------:R-:W-:-:S03]  /*54f0*/  IMAD.MOV.U32 R23, RZ, RZ, R44 ;  /* 0x000000ffff177224 */ /* 0x000fc600078e002c */
[----:B------:R-:W2:Y:S04]  /*5500*/  LDL.LU.64 R38, [R1+0x38] ;  /* 0x0000380001267983 */ /* 0x000ea80000300a00 */
[----:B------:R-:W2:Y:S04]  /*5510*/  LDL.LU.64 R40, [R1+0x40] ;  /* 0x0000400001287983 */ /* 0x000ea80000300a00 */
[----:B------:R-:W2:Y:S04]  /*5520*/  LDL.LU.64 R42, [R1+0x48] ;  /* 0x00004800012a7983 */ /* 0x000ea80000300a00 */
[----:B------:R-:W2:Y:S04]  /*5530*/  LDL.LU.64 R44, [R1+0x50] ;  /* 0x00005000012c7983 */ /* 0x000ea80000300a00 */
[----:B------:R-:W2:Y:S04]  /*5540*/  LDL.LU.64 R46, [R1+0x58] ;  /* 0x00005800012e7983 */ /* 0x000ea80000300a00 */
[----:B------:R-:W2:Y:S04]  /*5550*/  LDL.LU.64 R48, [R1+0x60] ;  /* 0x0000600001307983 */ /* 0x000ea80000300a00 */
[----:B------:R-:W2:Y:S04]  /*5560*/  LDL.LU.64 R50, [R1+0x68] ;  /* 0x0000680001327983 */ /* 0x000ea80000300a00 */
[----:B------:R0:W-:Y:S04]  /*5570*/  STS.128 [R54+UR12], R8 ;  /* 0x0000000836007988 */ /* 0x0001e80008000c0c */
[----:B------:R-:W2:Y:S04]  /*5580*/  LDL.LU.64 R52, [R1+0x70] ;  /* 0x0000700001347983 */ /* 0x000ea80000300a00 */
[----:B0-----:R-:W2:Y:S04]  /*5590*/  LDL.LU.64 R54, [R1+0x78] ;  /* 0x0000780001367983 */ /* 0x001ea80000300a00 */
[----:B------:R-:W2:Y:S04]  /*55a0*/  LDL.LU.64 R56, [R1+0x80] ;  /* 0x0000800001387983 */ /* 0x000ea80000300a00 */
        /* <DEDUP_REMOVED lines=15> */
[----:B------:R-:W-:Y:S04]  /*56a0*/  STS.U8 [R4+UR12+0x9c00], R104 ;  /* 0x009c006804007988 */ /* 0x000fe8000800000c */
        /* <DEDUP_REMOVED lines=14> */
[----:B------:R-:W-:Y:S01]  /*5790*/  STS.U8 [R4+UR12+0x9e00], R88 ;  /* 0x009e005804007988 */ /* 0x000fe2000800000c */
[----:B------:R0:W-:Y:S06]  /*57a0*/  MEMBAR.ALL.CTA ;  /* 0x0000000000007992 */ /* 0x0001ec0000008000 */
[----:B0-----:R-:W0:Y:S01]  /*57b0*/  FENCE.VIEW.ASYNC.S ;  /* 0x00000000000073c6 */ /* 0x001e220000000000 */
[----:B------:R-:W-:-:S04]  /*57c0*/  USHF.L.U32 UR4, UR16, 0x6, URZ ;  /* 0x0000000610047899 */ /* 0x000fc8000800063f */
[----:B------:R-:W-:Y:S01]  /*57d0*/  ULOP3.LUT UR4, UR4, 0x300, URZ, 0xc0, !UPT ;  /* 0x0000030004047892 */ /* 0x000fe2000f8ec03f */
[----:B0-----:R-:W-:Y:S03]  /*57e0*/  BAR.SYNC.DEFER_BLOCKING 0x0 ;  /* 0x0000000000007b1d */ /* 0x001fe60000010000 */
[----:B------:R-:W-:-:S04]  /*57f0*/  ULEA.HI UR4, UR12, UR4, URZ, 0x1c ;  /* 0x000000040c047291 */ /* 0x000fc8000f8fe03f */
[----:B------:R-:W-:Y:S01]  /*5800*/  ULOP3.LUT UR8, UR4, 0x3fff, URZ, 0xc0, !UPT ;  /* 0x00003fff04087892 */ /* 0x000fe2000f8ec03f */
[----:B------:R-:W-:Y:S02]  /*5810*/  UMOV UR9, 0x80000020 ;  /* 0x8000002000097882 */ /* 0x000fe40000000000 */
[----:B------:R-:W-:Y:S01]  /*5820*/  UMOV UR4, URZ ;  /* 0x0000003f00047c82 */ /* 0x000fe20008000000 */
[----:B--2---:R-:W-:-:S06]  /*5830*/  WARPGROUP.ARRIVE ;  /* 0x00000000000079c5 */ /* 0x004fcc0000000000 */
[----:B------:R-:W-:Y:S01]  /*5840*/  QGMMA.64x128x32.F32.E5M2.E5M2 R24, gdesc[UR8], R24, gsb0 ;  /* 0x01e00000081879f3 */ /* 0x000fe20008003818 */
[----:B------:R-:W-:-:S04]  /*5850*/  UIADD3 UR8, UP0, UR8, 0x2, URZ ;  /* 0x0000000208087890 */ /* 0x000fc8000ff1e03f */
[----:B------:R-:W-:-:S03]  /*5860*/  UIADD3.X UR5, UR4, -0x7fffffe0, URZ, UP0, !UPT ;  /* 0x8000002004057890 */ /* 0x000fc600087fe43f */
[----:B------:R-:W-:Y:S01]  /*5870*/  UMOV UR4, UR8 ;  /* 0x0000000800047c82 */ /* 0x000fe20008000000 */
[----:B------:R-:W-:Y:S02]  /*5880*/  IMAD.MOV.U32 R120, RZ, RZ, R118 ;  /* 0x000000ffff787224 */ /* 0x000fe400078e0076 */
[----:B------:R-:W-:Y:S02]  /*5890*/  IMAD.MOV.U32 R118, RZ, RZ, R124 ;  /* 0x000000ffff767224 */ /* 0x000fe400078e007c */
[----:B------:R-:W-:Y:S02]  /*58a0*/  IMAD.MOV.U32 R124, RZ, RZ, R7 ;  /* 0x000000ffff7c7224 */ /* 0x000fe400078e0007 */
[----:B------:R-:W2:Y:S01]  /*58b0*/  LDL.LU R7, [R1+0x100] ;  /* 0x0001000001077983 */ /* 0x000ea20000300800 */
[----:B------:R-:W-:Y:S02]  /*58c0*/  WARPGROUP.DEPBAR.LE gsb0, 0x0 ;  /* 0x00008000000079c5 */ /* 0x000fe40000010000 */
[----:B------:R-:W-:-:S06]  /*58d0*/  WARPGROUP.ARRIVE ;  /* 0x00000000000079c5 */ /* 0x000fcc0000000000 */
[----:B------:R-:W-:Y:S03]  /*58e0*/  QGMMA.64x128x32.F32.E5M2.E5M2 R24, gdesc[UR4], R24, gsb0 ;  /* 0x01e00000041879f3 */ /* 0x000fe60008003818 */
[----:B------:R-:W-:Y:S02]  /*58f0*/  WARPGROUP.DEPBAR.LE gsb0, 0x0 ;  /* 0x00008000000079c5 */ /* 0x000fe40000010000 */
[----:B------:R-:W-:Y:S04]  /*5900*/  STL.64 [R1], R24 ;  /* 0x0000001801007387 */ /* 0x000fe80000100a00 */
[----:B------:R-:W-:Y:S04]  /*5910*/  STL.64 [R1+0x8], R26 ;  /* 0x0000081a01007387 */ /* 0x000fe80000100a00 */
        /* <DEDUP_REMOVED lines=29> */
[----:B------:R0:W-:Y:S04]  /*5af0*/  STL.64 [R1+0xf8], R86 ;  /* 0x0000f85601007387 */ /* 0x0001e80000100a00 */
[----:B0-----:R-:W3:Y:S04]  /*5b00*/  LDL.LU.64 R86, [R1+0x2a0] ;  /* 0x0002a00001567983 */ /* 0x001ee80000300a00 */
[----:B------:R-:W3:Y:S04]  /*5b10*/  LDL.LU.64 R84, [R1+0x298] ;  /* 0x0002980001547983 */ /* 0x000ee80000300a00 */
        /* <DEDUP_REMOVED lines=29> */
[----:B------:R-:W3:Y:S01]  /*5cf0*/  LDL.LU.64 R24, [R1+0x1a8] ;  /* 0x0001a80001187983 */ /* 0x000ee20000300a00 */
[----:B------:R-:W-:-:S02]  /*5d00*/  IMAD.MOV.U32 R16, RZ, RZ, R17 ;  /* 0x000000ffff107224 */ /* 0x000fc400078e0011 */
[----:B------:R-:W-:Y:S02]  /*5d10*/  IMAD.MOV.U32 R17, RZ, RZ, R18 ;  /* 0x000000ffff117224 */ /* 0x000fe400078e0012 */
[----:B------:R-:W-:Y:S02]  /*5d20*/  IMAD.MOV.U32 R18, RZ, RZ, R19 ;  /* 0x000000ffff127224 */ /* 0x000fe400078e0013 */
[----:B------:R-:W-:Y:S02]  /*5d30*/  IMAD.MOV.U32 R19, RZ, RZ, R20 ;  /* 0x000000ffff137224 */ /* 0x000fe400078e0014 */
[----:B------:R-:W-:Y:S02]  /*5d40*/  IMAD.MOV.U32 R20, RZ, RZ, R21 ;  /* 0x000000ffff147224 */ /* 0x000fe400078e0015 */
[----:B------:R-:W-:Y:S02]  /*5d50*/  IMAD.MOV.U32 R21, RZ, RZ, R22 ;  /* 0x000000ffff157224 */ /* 0x000fe400078e0016 */
        /* <DEDUP_REMOVED lines=11> */
[----:B------:R-:W4:Y:S01]  /*5e10*/  LDL.LU R2, [R1+0x1a0] ;  /* 0x0001a00001027983 */ /* 0x000f220000300800 */
[----:B------:R-:W-:Y:S02]  /*5e20*/  UIADD3.64 UR8, UR4, 0x3fe, URZ ;  /* 0x000003fe04087897 */ /* 0x000fe4000fffe03f */
[----:B------:R-:W-:Y:S01]  /*5e30*/  UIADD3.64 UR4, UR4, 0x400, URZ ;  /* 0x0000040004047897 */ /* 0x000fe2000fffe03f */
[----:B------:R-:W-:Y:S01]  /*5e40*/  IADD3 R16, P1, R16, UR17, RZ ;  /* 0x0000001110107c10 */ /* 0x000fe2000ff3e0ff */
[----:B--2---:R-:W-:Y:S01]  /*5e50*/  VIADD R7, R7, 0xffffffff ;  /* 0xffffffff07077836 */ /* 0x004fe20000000000 */
[----:B------:R-:W-:-:S02]  /*5e60*/  IADD3 R17, P2, R17, UR17, RZ ;  /* 0x0000001111117c10 */ /* 0x000fc4000ff5e0ff */
[----:B------:R-:W-:Y:S01]  /*5e70*/  IADD3 R5, P3, R5, UR17, RZ ;  /* 0x0000001105057c10 */ /* 0x000fe2000ff7e0ff */
[----:B------:R-:W-:Y:S01]  /*5e80*/  STL [R1+0x108], R16 ;  /* 0x0001081001007387 */ /* 0x000fe20000100800 */
[----:B------:R-:W-:Y:S02]  /*5e90*/  IADD3 R18, P4, R18, UR17, RZ ;  /* 0x0000001112127c10 */ /* 0x000fe4000ff9e0ff */
[----:B------:R-:W-:Y:S01]  /*5ea0*/  IADD3 R19, P5, R19, UR17, RZ ;  /* 0x0000001113137c10 */ /* 0x000fe2000ffbe0ff */
[----:B------:R-:W-:Y:S01]  /*5eb0*/  STL [R1+0x110], R17 ;  /* 0x0001101101007387 */ /* 0x000fe20000100800 */
[----:B------:R-:W-:Y:S02]  /*5ec0*/  IADD3 R20, P6, R20, UR17, RZ ;  /* 0x0000001114147c10 */ /* 0x000fe4000ffde0ff */
[----:B------:R-:W-:Y:S01]  /*5ed0*/  IADD3 R21, P0, R21, UR17, RZ ;  /* 0x0000001115157c10 */ /* 0x000fe2000ff1e0ff */
[----:B------:R-:W-:Y:S01]  /*5ee0*/  STL [R1+0x100], R7 ;  /* 0x0001000701007387 */ /* 0x000fe20000100800 */
[----:B------:R-:W-:-:S03]  /*5ef0*/  IADD3.X R22, R22, UR18, RZ, P1, !PT ;  /* 0x0000001216167c10 */ /* 0x000fc60008ffe4ff */
[----:B------:R0:W-:Y:S01]  /*5f00*/  STL [R1+0x118], R5 ;  /* 0x0001180501007387 */ /* 0x0001e20000100800 */
[----:B------:R-:W-:Y:S02]  /*5f10*/  IADD3 R23, P1, R23, UR17, RZ ;  /* 0x0000001117177c10 */ /* 0x000fe4000ff3e0ff */
[----:B------:R-:W-:Y:S02]  /*5f20*/  IADD3.X R6, R6, UR18, RZ, P2, !PT ;  /* 0x0000001206067c10 */ /* 0x000fe400097fe4ff */
[----:B------:R-:W-:Y:S01]  /*5f30*/  IADD3 R103, P2, R103, UR17, RZ ;  /* 0x0000001167677c10 */ /* 0x000fe2000ff5e0ff */
[----:B0-----:R2:W5:Y:S01]  /*5f40*/  LDL.LU R5, [R1+0x19c] ;  /* 0x00019c0001057983 */ /* 0x0015620000300800 */
[----:B------:R-:W-:-:S03]  /*5f50*/  IADD3.X R106, R106, UR18, RZ, P3, !PT ;  /* 0x000000126a6a7c10 */ /* 0x000fc60009ffe4ff */
[----:B------:R-:W-:Y:S01]  /*5f60*/  STL [R1+0x120], R18 ;  /* 0x0001201201007387 */ /* 0x000fe20000100800 */
[----:B------:R-:W-:-:S03]  /*5f70*/  IADD3 R105, P3, R105, UR17, RZ ;  /* 0x0000001169697c10 */ /* 0x000fc6000ff7e0ff */
[----:B------:R-:W-:Y:S01]  /*5f80*/  STL [R1+0x128], R19 ;  /* 0x0001281301007387 */ /* 0x000fe20000100800 */
        /* <DEDUP_REMOVED lines=13> */
[----:B------:R-:W-:Y:S04]  /*6060*/  STL [R1+0x114], R106 ;  /* 0x0001146a01007387 */ /* 0x000fe80000100800 */
[----:B------:R-:W-:Y:S01]  /*6070*/  STL [R1+0x150], R105 ;  /* 0x0001506901007387 */ /* 0x000fe20000100800 */
[----:B---3--:R-:W-:-:S06]  /*6080*/  WARPGROUP.ARRIVE ;  /* 0x00000000000079c5 */ /* 0x008fcc0000000000 */
[----:B------:R-:W-:Y:S01]  /*6090*/  QGMMA.64x128x32.F32.E5M2.E5M2 R24, gdesc[UR8], R24, gsb0 ;  /* 0x01e00000081879f3 */ /* 0x000fe20008003818 */
[----:B------:R-:W-:Y:S01]  /*60a0*/  STL [R1+0x11c], R108 ;  /* 0x00011c6c01007387 */ /* 0x000fe20000100800 */
[----:B------:R-:W-:-:S03]  /*60b0*/  IADD3.X R116, R116, UR18, RZ, P0, !PT ;  /* 0x0000001274747c10 */ /* 0x000fc600087fe4ff */
[----:B------:R-:W-:Y:S01]  /*60c0*/  STL [R1+0x158], R107 ;  /* 0x0001586b01007387 */ /* 0x000fe20000100800 */
[----:B------:R-:W-:-:S03]  /*60d0*/  IADD3 R114, P0, R114, UR17, RZ ;  /* 0x0000001172727c10 */ /* 0x000fc6000ff1e0ff */
        /* <DEDUP_REMOVED lines=8> */
[----:B------:R0:W-:Y:S01]  /*6160*/  STL [R1+0x13c], R122 ;  /* 0x00013c7a01007387 */ /* 0x0001e20000100800 */
[----:B------:R-:W-:-:S03]  /*6170*/  IADD3.X R115, R115, UR18, RZ, P4, !PT ;  /* 0x0000001273737c10 */ /* 0x000fc6000a7fe4ff */
[----:B------:R2:W-:Y:S01]  /*6180*/  STL [R1+0x134], R116 ;  /* 0x0001347401007387 */ /* 0x0005e20000100800 */
[----:B------:R-:W-:Y:S01]  /*6190*/  IADD3.X R117, R117, UR18, RZ, P5, !PT ;  /* 0x0000001275757c10 */ /* 0x000fe2000affe4ff */
[----:B0-----:R-:W0:Y:S02]  /*61a0*/  LDC R122, c[0x0][0x238] ;  /* 0x00008e00ff7a7b82 */ /* 0x001e240000000800 */
[----:B------:R2:W-:Y:S01]  /*61b0*/  STL [R1+0x170], R114 ;  /* 0x0001707201007387 */ /* 0x0005e20000100800 */
[----:B------:R-:W-:-:S03]  /*61c0*/  IADD3.X R119, R119, UR18, RZ, P6, !PT ;  /* 0x0000001277777c10 */ /* 0x000fc6000b7fe4ff */
[----:B------:R2:W-:Y:S01]  /*61d0*/  STL [R1+0x178], R120 ;  /* 0x0001787801007387 */ /* 0x0005e20000100800 */
[----:B------:R-:W-:-:S03]  /*61e0*/  IADD3.X R121, R121, UR18, RZ, P0, !PT ;  /* 0x0000001279797c10 */ /* 0x000fc600087fe4ff */
[----:B------:R2:W-:Y:S01]  /*61f0*/  STL [R1+0x144], R118 ;  /* 0x0001447601007387 */ /* 0x0005e20000100800 */
[----:B------:R-:W-:Y:S02]  /*6200*/  WARPGROUP.DEPBAR.LE gsb0, 0x0 ;  /* 0x00008000000079c5 */ /* 0x000fe40000010000 */
[----:B------:R-:W-:-:S06]  /*6210*/  WARPGROUP.ARRIVE ;  /* 0x00000000000079c5 */ /* 0x000fcc0000000000 */
[----:B------:R-:W-:Y:S01]  /*6220*/  QGMMA.64x128x32.F32.E5M2.E5M2 R24, gdesc[UR4], R24, gsb0 ;  /* 0x01e00000041879f3 */ /* 0x000fe20008003818 */
[----:B------:R2:W-:Y:S01]  /*6230*/  STL [R1+0x180], R124 ;  /* 0x0001807c01007387 */ /* 0x0005e20000100800 */
[----:B------:R-:W-:Y:S02]  /*6240*/  IADD3.X R125, R125, UR18, RZ, P2, !PT ;  /* 0x000000127d7d7c10 */ /* 0x000fe400097fe4ff */
[----:B------:R-:W-:Y:S01]  /*6250*/  IADD3.X R123, R123, UR18, RZ, P1, !PT ;  /* 0x000000127b7b7c10 */ /* 0x000fe20008ffe4ff */
[----:B------:R2:W-:Y:S04]  /*6260*/  STL [R1+0x14c], R113 ;  /* 0x00014c7101007387 */ /* 0x0005e80000100800 */
[----:B------:R2:W-:Y:S04]  /*6270*/  STL [R1+0x154], R115 ;  /* 0x0001547301007387 */ /* 0x0005e80000100800 */
[----:B------:R2:W-:Y:S04]  /*6280*/  STL [R1+0x15c], R117 ;  /* 0x00015c7501007387 */ /* 0x0005e80000100800 */
[----:B------:R2:W-:Y:S04]  /*6290*/  STL [R1+0x164], R119 ;  /* 0x0001647701007387 */ /* 0x0005e80000100800 */
[----:B------:R2:W-:Y:S04]  /*62a0*/  STL [R1+0x16c], R121 ;  /* 0x00016c7901007387 */ /* 0x0005e80000100800 */
[----:B------:R2:W-:Y:S04]  /*62b0*/  STL [R1+0x17c], R125 ;  /* 0x00017c7d01007387 */ /* 0x0005e80000100800 */
[----:B------:R2:W-:Y:S01]  /*62c0*/  STL [R1+0x174], R123 ;  /* 0x0001747b01007387 */ /* 0x0005e20000100800 */
[----:B------:R-:W-:Y:S01]  /*62d0*/  ISETP.NE.U32.AND P3, PT, R7, RZ, PT ;  /* 0x000000ff0700720c */ /* 0x000fe20003f65070 */
[----:B0-----:R-:W-:-:S05]  /*62e0*/  IMAD.SHL.U32 R6, R122, 0x40, RZ ;  /* 0x000000407a067824 */ /* 0x001fca00078e00ff */
[----:B------:R-:W-:Y:S01]  /*62f0*/  IADD3 R3, P4, R6, R3, RZ ;  /* 0x0000000306037210 */ /* 0x000fe20007f9e0ff */
[----:B------:R-:W-:-:S03]  /*6300*/  VIADD R0, R0, 0xffffffc0 ;  /* 0xffffffc000007836 */ /* 0x000fc60000000000 */
[----:B----4-:R-:W-:Y:S01]  /*6310*/  LEA.HI.X.SX32 R2, R6, R2, 0x1, P4 ;  /* 0x0000000206027211 */ /* 0x010fe200020f0eff */
[----:B------:R-:W-:Y:S02]  /*6320*/  WARPGROUP.DEPBAR.LE gsb0, 0x0 ;  /* 0x00008000000079c5 */ /* 0x000fe40000010000 */
[----:B--2---:R-:W-:Y:S06]  /*6330*/  @P3 BRA `(.L_x_2) ;  /* 0xffffffc400483947 */ /* 0x004fec000383ffff */
.L_x_1:
[----:B------:R2:W-:Y:S01]  /*6340*/  STL [R1+0x1ac], R84 ;  /* 0x0001ac5401007387 */ /* 0x0005e20000100800 */
[----:B------:R-:W-:Y:S01]  /*6350*/  ULDC.64 UR6, c[0x0][0x228] ;  /* 0x00008a0000067ab9 */ /* 0x000fe20000000a00 */
[----:B------:R-:W-:Y:S01]  /*6360*/  ULDC UR5, c[0x0][0x22c] ;  /* 0x00008b0000057ab9 */ /* 0x000fe20000000800 */
[----:B------:R-:W-:Y:S01]  /*6370*/  F2FP.SATFINITE.E5M2.F32.PACK_AB_MERGE_C R37, R37, R36, RZ ;  /* 0x000000242525723e */ /* 0x000fe200048060ff */
[----:B------:R-:W3:Y:S01]  /*6380*/  LDL.LU R3, [R1+0x4] ;  /* 0x0000040001037983 */ /* 0x000ee20000300800 */
[----:B------:R-:W-:Y:S01]  /*6390*/  F2FP.SATFINITE.E5M2.F32.PACK_AB_MERGE_C R27, R27, R26, RZ ;  /* 0x0000001a1b1b723e */ /* 0x000fe200048060ff */
[----:B------:R-:W-:Y:S02]  /*63a0*/  ULDC UR4, c[0x0][0x22c] ;  /* 0x00008b0000047ab9 */ /* 0x000fe40000000800 */
[----:B--2---:R-:W3:Y:S04]  /*63b0*/  LDL.LU R84, [R1] ;  /* 0x0000000001547983 */ /* 0x004ee80000300800 */
[----:B------:R2:W-:Y:S04]  /*63c0*/  STL [R1+0x1a8], R87 ;  /* 0x0001a85701007387 */ /* 0x0005e80000100800 */
[----:B--2---:R-:W2:Y:S04]  /*63d0*/  LDL.LU R87, [R1+0x8] ;  /* 0x0000080001577983 */ /* 0x004ea80000300800 */
[----:B-1----:R-:W2:Y:S04]  /*63e0*/  LDL.LU R0, [R1+0xc] ;  /* 0x00000c0001007983 */ /* 0x002ea80000300800 */
[----:B------:R1:W-:Y:S04]  /*63f0*/  STL [R1+0x1a0], R86 ;  /* 0x0001a05601007387 */ /* 0x0003e80000100800 */
[----:B-1----:R-:W4:Y:S04]  /*6400*/  LDL.LU R86, [R1+0x10] ;  /* 0x0000100001567983 */ /* 0x002f280000300800 */
[----:B------:R-:W4:Y:S04]  /*6410*/  LDL.LU R2, [R1+0x14] ;  /* 0x0000140001027983 */ /* 0x000f280000300800 */
[----:B-----5:R1:W-:Y:S04]  /*6420*/  STL [R1+0x19c], R5 ;  /* 0x00019c0501007387 */ /* 0x0203e80000100800 */
[----:B-1----:R-:W4:Y:S04]  /*6430*/  LDL.LU R5, [R1+0x18] ;  /* 0x0000180001057983 */ /* 0x002f280000300800 */
[----:B------:R-:W4:Y:S04]  /*6440*/  LDL.LU R4, [R1+0x1c] ;  /* 0x00001c0001047983 */ /* 0x000f280000300800 */
        /* <DEDUP_REMOVED lines=39> */
[----:B0-----:R-:W4:Y:S04]  /*66c0*/  LDL.LU R90, [R1+0xbc] ;  /* 0x0000bc00015a7983 */ /* 0x001f280000300800 */
        /* <DEDUP_REMOVED lines=15> */
[----:B------:R-:W4:Y:S01]  /*67c0*/  LDL.LU R97, [R1+0xfc] ;  /* 0x0000fc0001617983 */ /* 0x000f220000300800 */
[----:B---3--:R-:W-:-:S03]  /*67d0*/  F2FP.SATFINITE.E5M2.F32.PACK_AB_MERGE_C R3, R3, R84, RZ ;  /* 0x000000540303723e */ /* 0x008fc600048060ff */
[----:B------:R-:W3:Y:S01]  /*67e0*/  LDL.LU R84, [R1+0x1ac] ;  /* 0x0001ac0001547983 */ /* 0x000ee20000300800 */
[----:B--2---:R-:W-:-:S03]  /*67f0*/  F2FP.SATFINITE.E5M2.F32.PACK_AB_MERGE_C R0, R0, R87, RZ ;  /* 0x000000570000723e */ /* 0x004fc600048060ff */
[----:B------:R-:W2:Y:S01]  /*6800*/  LDL.LU R87, [R1+0x1a8] ;  /* 0x0001a80001577983 */ /* 0x000ea20000300800 */
[----:B----4-:R-:W-:-:S03]  /*6810*/  F2FP.SATFINITE.E5M2.F32.PACK_AB_MERGE_C R2, R2, R86, RZ ;  /* 0x000000560202723e */ /* 0x010fc600048060ff */
[----:B------:R-:W2:Y:S01]  /*6820*/  LDL.LU R86, [R1+0x1a0] ;  /* 0x0001a00001567983 */ /* 0x000ea20000300800 */
[----:B------:R-:W-:-:S03]  /*6830*/  F2FP.SATFINITE.E5M2.F32.PACK_AB_MERGE_C R4, R4, R5, RZ ;  /* 0x000000050404723e */ /* 0x000fc600048060ff */
[----:B------:R-:W4:Y:S01]  /*6840*/  LDL.LU R5, [R1+0x19c] ;  /* 0x00019c0001057983 */ /* 0x000f220000300800 */
[----:B------:R-:W-:Y:S02]  /*6850*/  F2FP.SATFINITE.E5M2.F32.PACK_AB_MERGE_C R26, R29, R28, RZ ;  /* 0x0000001c1d1a723e */ /* 0x000fe400048060ff */
[----:B------:R-:W-:Y:S02]  /*6860*/  F2FP.SATFINITE.E5M2.F32.PACK_AB_MERGE_C R30, R31, R30, RZ ;  /* 0x0000001e1f1e723e */ /* 0x000fe400048060ff */
[----:B------:R-:W-:Y:S02]  /*6870*/  F2FP.SATFINITE.E5M2.F32.PACK_AB_MERGE_C R32, R33, R32, RZ ;  /* 0x000000202120723e */ /* 0x000fe400048060ff */
[----:B------:R-:W-:Y:S02]  /*6880*/  F2FP.SATFINITE.E5M2.F32.PACK_AB_MERGE_C R6, R6, R125, RZ ;  /* 0x0000007d0606723e */ /* 0x000fe400048060ff */
[----:B------:R-:W-:Y:S02]  /*6890*/  F2FP.SATFINITE.E5M2.F32.PACK_AB_MERGE_C R34, R35, R34, RZ ;  /* 0x000000222322723e */ /* 0x000fe400048060ff */
[----:B------:R-:W-:-:S02]  /*68a0*/  F2FP.SATFINITE.E5M2.F32.PACK_AB_MERGE_C R39, R39, R38, RZ ;  /* 0x000000262727723e */ /* 0x000fc400048060ff */
        /* <DEDUP_REMOVED lines=44> */
[----:B------:R-:W3:Y:S01]  /*6b70*/  LDL.LU R101, [R1+0x198] ;  /* 0x0001980001657983 */ /* 0x000ee20000300800 */
[----:B------:R-:W-:Y:S02]  /*6b80*/  F2FP.SATFINITE.E5M2.F32.PACK_AB_MERGE_C R95, R95, R100, RZ ;  /* 0x000000645f5f723e */ /* 0x000fe400048060ff */
[----:B------:R-:W-:Y:S02]  /*6b90*/  F2FP.SATFINITE.E5M2.F32.PACK_AB_MERGE_C R96, R96, R99, RZ ;  /* 0x000000636060723e */ /* 0x000fe400048060ff */
[----:B------:R-:W2:Y:S01]  /*6ba0*/  LDL.LU R99, [R1+0x194] ;  /* 0x0001940001637983 */ /* 0x000ea20000300800 */
[----:B------:R-:W0:Y:S01]  /*6bb0*/  S2R R100, SR_TID.X ;  /* 0x0000000000647919 */ /* 0x000e220000002100 */
[----:B------:R-:W-:-:S02]  /*6bc0*/  F2FP.SATFINITE.E5M2.F32.PACK_AB_MERGE_C R98, R97, R98, RZ ;  /* 0x000000626162723e */ /* 0x000fc400048060ff */
[----:B------:R-:W-:Y:S02]  /*6bd0*/  F2FP.SATFINITE.E5M2.F32.PACK_AB_MERGE_C R97, R25, R24, RZ ;  /* 0x000000181961723e */ /* 0x000fe400048060ff */
[----:B------:R-:W-:Y:S02]  /*6be0*/  PRMT R27, R27, 0x5410, R30 ;  /* 0x000054101b1b7816 */ /* 0x000fe4000000001e */
[----:B------:R-:W-:Y:S01]  /*6bf0*/  PRMT R26, R97, 0x5410, R26 ;  /* 0x00005410611a7816 */ /* 0x000fe2000000001a */
[C---:B0-----:R-:W-:Y:S02]  /*6c00*/  IMAD.SHL.U32 R24, R100.reuse, 0x10, RZ ;  /* 0x0000001064187824 */ /* 0x041fe400078e00ff */
[----:B------:R-:W-:-:S03]  /*6c10*/  IMAD.SHL.U32 R25, R100, 0x100, RZ ;  /* 0x0000010064197824 */ /* 0x000fc600078e00ff */
[----:B------:R-:W-:Y:S02]  /*6c20*/  LOP3.LUT R24, R24, 0xf0, RZ, 0xc0, !PT ;  /* 0x000000f018187812 */ /* 0x000fe400078ec0ff */
[----:B------:R-:W-:-:S04]  /*6c30*/  LOP3.LUT R25, R25, 0x1000, RZ, 0xc0, !PT ;  /* 0x0000100019197812 */ /* 0x000fc800078ec0ff */
[----:B------:R-:W-:Y:S02]  /*6c40*/  IADD3 R25, R25, UR12, R24 ;  /* 0x0000000c19197c10 */ /* 0x000fe4000fffe018 */
[----:B------:R-:W-:Y:S01]  /*6c50*/  LOP3.LUT R29, R100, 0x1ff, RZ, 0xc0, !PT ;  /* 0x000001ff641d7812 */ /* 0x000fe200078ec0ff */
[C---:B----4-:R-:W-:Y:S02]  /*6c60*/  VIADD R24, R5.reuse, 0x2 ;  /* 0x0000000205187836 */ /* 0x050fe40000000000 */
[----:B------:R-:W-:Y:S01]  /*6c70*/  VIADD R28, R5, 0x1 ;  /* 0x00000001051c7836 */ /* 0x000fe20000000000 */
[----:B------:R-:W-:Y:S01]  /*6c80*/  BAR.SYNC.DEFER_BLOCKING 0x0 ;  /* 0x0000000000007b1d */ /* 0x000fe20000010000 */
[----:B---3--:R-:W-:-:S05]  /*6c90*/  LOP3.LUT R36, R101, 0xf00, RZ, 0xc0, !PT ;  /* 0x00000f0065247812 */ /* 0x008fca00078ec0ff */
[----:B------:R-:W-:Y:S01]  /*6ca0*/  IMAD.IADD R36, R36, 0x1, R25 ;  /* 0x0000000124247824 */ /* 0x000fe200078e0219 */
[----:B--2---:R-:W-:Y:S01]  /*6cb0*/  ISETP.GE.AND P0, PT, R99, UR6, PT ;  /* 0x0000000663007c0c */ /* 0x004fe2000bf06270 */
[----:B------:R-:W-:-:S03]  /*6cc0*/  ULDC UR6, c[0x0][0x248] ;  /* 0x0000920000067ab9 */ /* 0x000fc60000000800 */
[----:B------:R-:W-:Y:S01]  /*6cd0*/  ISETP.LT.AND P4, PT, R24, UR5, !P0 ;  /* 0x0000000518007c0c */ /* 0x000fe2000c781270 */
[----:B------:R-:W-:Y:S01]  /*6ce0*/  VIADD R24, R5, 0x4 ;  /* 0x0000000405187836 */ /* 0x000fe20000000000 */
[----:B------:R-:W-:Y:S01]  /*6cf0*/  ULDC UR5, c[0x0][0x22c] ;  /* 0x00008b0000057ab9 */ /* 0x000fe20000000800 */
[----:B------:R-:W-:-:S03]  /*6d00*/  PRMT R25, R0, 0x5410, R4 ;  /* 0x0000541000197816 */ /* 0x000fc60000000004 */
[----:B------:R-:W-:Y:S02]  /*6d10*/  ISETP.LT.AND P5, PT, R24, UR5, !P0 ;  /* 0x0000000518007c0c */ /* 0x000fe4000c7a1270 */
[----:B------:R-:W-:-:S05]  /*6d20*/  PRMT R24, R3, 0x5410, R2 ;  /* 0x0000541003187816 */ /* 0x000fca0000000002 */
[----:B------:R0:W-:Y:S01]  /*6d30*/  STSM.16.M88.4 [R36], R24 ;  /* 0x0000001824007844 */ /* 0x0001e20000000200 */
[----:B------:R-:W-:Y:S01]  /*6d40*/  ISETP.LT.AND P2, PT, R28, UR4, !P0 ;  /* 0x000000041c007c0c */ /* 0x000fe2000c741270 */
[----:B------:R-:W-:Y:S01]  /*6d50*/  VIADD R28, R5, 0x3 ;  /* 0x00000003051c7836 */ /* 0x000fe20000000000 */
[----:B------:R-:W-:Y:S01]  /*6d60*/  LEA R0, R29, UR12, 0x4 ;  /* 0x0000000c1d007c11 */ /* 0x000fe2000f8e20ff */
[----:B------:R-:W-:-:S03]  /*6d70*/  ULDC UR4, c[0x0][0x22c] ;  /* 0x00008b0000047ab9 */ /* 0x000fc60000000800 */
[----:B------:R-:W-:Y:S01]  /*6d80*/  ISETP.LT.AND P6, PT, R28, UR4, !P0 ;  /* 0x000000041c007c0c */ /* 0x000fe2000c7c1270 */
[----:B------:R-:W-:Y:S01]  /*6d90*/  BAR.SYNC.DEFER_BLOCKING 0x0 ;  /* 0x0000000000007b1d */ /* 0x000fe20000010000 */
[----:B------:R-:W-:Y:S02]  /*6da0*/  F2FP.SATFINITE.E5M2.F32.PACK_AB_MERGE_C R80, R81, R80, RZ ;  /* 0x000000505150723e */ /* 0x000fe400048060ff */
[----:B------:R-:W-:Y:S02]  /*6db0*/  F2FP.SATFINITE.E5M2.F32.PACK_AB_MERGE_C R82, R83, R82, RZ ;  /* 0x000000525352723e */ /* 0x000fe400048060ff */
[----:B------:R-:W-:Y:S01]  /*6dc0*/  F2FP.SATFINITE.E5M2.F32.PACK_AB_MERGE_C R85, R85, R84, RZ ;  /* 0x000000545555723e */ /* 0x000fe200048060ff */
[----:B------:R-:W-:Y:S01]  /*6dd0*/  ULDC UR4, c[0x0][0x244] ;  /* 0x0000910000047ab9 */ /* 0x000fe20000000800 */
[----:B------:R-:W1:Y:S01]  /*6de0*/  LDS.128 R28, [R0] ;  /* 0x00000000001c7984 */ /* 0x000e620000000c00 */
[----:B0-----:R-:W-:Y:S02]  /*6df0*/  PRMT R24, R6, 0x5410, R8 ;  /* 0x0000541006187816 */ /* 0x001fe40000000008 */
[----:B------:R-:W-:-:S02]  /*6e00*/  PRMT R25, R7, 0x5410, R10 ;  /* 0x0000541007197816 */ /* 0x000fc4000000000a */
[----:B------:R-:W-:Y:S02]  /*6e10*/  PRMT R26, R32, 0x5410, R37 ;  /* 0x00005410201a7816 */ /* 0x000fe40000000025 */
[----:B------:R-:W-:Y:S01]  /*6e20*/  PRMT R27, R34, 0x5410, R39 ;  /* 0x00005410221b7816 */ /* 0x000fe20000000027 */
[----:B------:R-:W-:Y:S06]  /*6e30*/  BAR.SYNC.DEFER_BLOCKING 0x0 ;  /* 0x0000000000007b1d */ /* 0x000fec0000010000 */
[----:B------:R0:W-:Y:S02]  /*6e40*/  STSM.16.M88.4 [R36], R24 ;  /* 0x0000001824007844 */ /* 0x0001e40000000200 */
[----:B0-----:R-:W-:-:S02]  /*6e50*/  PRMT R24, R9, 0x5410, R12 ;  /* 0x0000541009187816 */ /* 0x001fc4000000000c */
[----:B------:R-:W-:Y:S01]  /*6e60*/  PRMT R25, R11, 0x5410, R14 ;  /* 0x000054100b197816 */ /* 0x000fe2000000000e */
[----:B------:R-:W-:Y:S01]  /*6e70*/  BAR.SYNC.DEFER_BLOCKING 0x0 ;  /* 0x0000000000007b1d */ /* 0x000fe20000010000 */
[----:B------:R-:W-:Y:S02]  /*6e80*/  PRMT R26, R40, 0x5410, R45 ;  /* 0x00005410281a7816 */ /* 0x000fe4000000002d */
[----:B------:R-:W-:-:S03]  /*6e90*/  PRMT R27, R42, 0x5410, R47 ;  /* 0x000054102a1b7816 */ /* 0x000fc6000000002f */
[----:B------:R-:W0:Y:S02]  /*6ea0*/  LDS.128 R8, [R0] ;  /* 0x0000000000087984 */ /* 0x000e240000000c00 */
[----:B------:R-:W-:Y:S06]  /*6eb0*/  BAR.SYNC.DEFER_BLOCKING 0x0 ;  /* 0x0000000000007b1d */ /* 0x000fec0000010000 */
[----:B------:R-:W-:Y:S02]  /*6ec0*/  STSM.16.M88.4 [R36], R24 ;  /* 0x0000001824007844 */ /* 0x000fe40000000200 */
[----:B------:R-:W-:Y:S01]  /*6ed0*/  BAR.SYNC.DEFER_BLOCKING 0x0 ;  /* 0x0000000000007b1d */ /* 0x000fe20000010000 */
[----:B------:R-:W-:-:S02]  /*6ee0*/  PRMT R12, R13, 0x5410, R16 ;  /* 0x000054100d0c7816 */ /* 0x000fc40000000010 */
[----:B------:R-:W-:-:S03]  /*6ef0*/  PRMT R13, R15, 0x5410, R18 ;  /* 0x000054100f0d7816 */ /* 0x000fc60000000012 */
[----:B------:R-:W2:Y:S01]  /*6f00*/  LDS.128 R32, [R0] ;  /* 0x0000000000207984 */ /* 0x000ea20000000c00 */
[----:B------:R-:W-:Y:S02]  /*6f10*/  PRMT R14, R48, 0x5410, R53 ;  /* 0x00005410300e7816 */ /* 0x000fe40000000035 */
[----:B------:R-:W-:Y:S01]  /*6f20*/  PRMT R15, R50, 0x5410, R55 ;  /* 0x00005410320f7816 */ /* 0x000fe20000000037 */
[----:B------:R-:W-:Y:S06]  /*6f30*/  BAR.SYNC.DEFER_BLOCKING 0x0 ;  /* 0x0000000000007b1d */ /* 0x000fec0000010000 */
[----:B------:R3:W-:Y:S02]  /*6f40*/  STSM.16.M88.4 [R36], R12 ;  /* 0x0000000c24007844 */ /* 0x0007e40000000200 */
[----:B---3--:R-:W-:-:S02]  /*6f50*/  PRMT R12, R17, 0x5410, R20 ;  /* 0x00005410110c7816 */ /* 0x008fc40000000014 */
[----:B------:R-:W-:Y:S01]  /*6f60*/  PRMT R13, R19, 0x5410, R22 ;  /* 0x00005410130d7816 */ /* 0x000fe20000000016 */
[----:B------:R-:W-:Y:S01]  /*6f70*/  BAR.SYNC.DEFER_BLOCKING 0x0 ;  /* 0x0000000000007b1d */ /* 0x000fe20000010000 */
[----:B------:R-:W-:Y:S02]  /*6f80*/  PRMT R14, R56, 0x5410, R61 ;  /* 0x00005410380e7816 */ /* 0x000fe4000000003d */
[----:B------:R-:W-:-:S03]  /*6f90*/  PRMT R15, R58, 0x5410, R63 ;  /* 0x000054103a0f7816 */ /* 0x000fc6000000003f */
[----:B------:R-:W3:Y:S02]  /*6fa0*/  LDS.128 R16, [R0] ;  /* 0x0000000000107984 */ /* 0x000ee40000000c00 */
[----:B------:R-:W-:Y:S06]  /*6fb0*/  BAR.SYNC.DEFER_BLOCKING 0x0 ;  /* 0x0000000000007b1d */ /* 0x000fec0000010000 */
[----:B------:R4:W-:Y:S02]  /*6fc0*/  STSM.16.M88.4 [R36], R12 ;  /* 0x0000000c24007844 */ /* 0x0009e40000000200 */
[----:B----4-:R-:W-:-:S02]  /*6fd0*/  PRMT R12, R21, 0x5410, R88 ;  /* 0x00005410150c7816 */ /* 0x010fc40000000058 */
[----:B------:R-:W-:Y:S01]  /*6fe0*/  PRMT R13, R23, 0x5410, R90 ;  /* 0x00005410170d7816 */ /* 0x000fe2000000005a */
[----:B------:R-:W-:Y:S01]  /*6ff0*/  BAR.SYNC.DEFER_BLOCKING 0x0 ;  /* 0x0000000000007b1d */ /* 0x000fe20000010000 */
[----:B------:R-:W-:Y:S02]  /*7000*/  PRMT R14, R64, 0x5410, R69 ;  /* 0x00005410400e7816 */ /* 0x000fe40000000045 */
[----:B------:R-:W-:-:S03]  /*7010*/  PRMT R15, R66, 0x5410, R71 ;  /* 0x00005410420f7816 */ /* 0x000fc60000000047 */
[----:B------:R-:W4:Y:S02]  /*7020*/  LDS.128 R20, [R0] ;  /* 0x0000000000147984 */ /* 0x000f240000000c00 */
[----:B------:R-:W-:Y:S06]  /*7030*/  BAR.SYNC.DEFER_BLOCKING 0x0 ;  /* 0x0000000000007b1d */ /* 0x000fec0000010000 */
[----:B------:R1:W-:Y:S02]  /*7040*/  STSM.16.M88.4 [R36], R12 ;  /* 0x0000000c24007844 */ /* 0x0003e40000000200 */
[----:B------:R-:W-:Y:S06]  /*7050*/  BAR.SYNC.DEFER_BLOCKING 0x0 ;  /* 0x0000000000007b1d */ /* 0x000fec0000010000 */
[----:B------:R-:W4:Y:S01]  /*7060*/  LDS.128 R24, [R0] ;  /* 0x0000000000187984 */ /* 0x000f220000000c00 */
[----:B-1----:R-:W-:-:S02]  /*7070*/  PRMT R12, R89, 0x5410, R92 ;  /* 0x00005410590c7816 */ /* 0x002fc4000000005c */
[----:B------:R-:W-:Y:S02]  /*7080*/  PRMT R13, R91, 0x5410, R94 ;  /* 0x000054105b0d7816 */ /* 0x000fe4000000005e */
[----:B------:R-:W-:Y:S02]  /*7090*/  PRMT R14, R72, 0x5410, R77 ;  /* 0x00005410480e7816 */ /* 0x000fe4000000004d */
[----:B------:R-:W-:Y:S01]  /*70a0*/  PRMT R15, R74, 0x5410, R79 ;  /* 0x000054104a0f7816 */ /* 0x000fe2000000004f */
[----:B------:R-:W-:Y:S06]  /*70b0*/  BAR.SYNC.DEFER_BLOCKING 0x0 ;  /* 0x0000000000007b1d */ /* 0x000fec0000010000 */
[----:B------:R-:W-:Y:S02]  /*70c0*/  STSM.16.M88.4 [R36], R12 ;  /* 0x0000000c24007844 */ /* 0x000fe40000000200 */
[----:B------:R-:W-:Y:S01]  /*70d0*/  BAR.SYNC.DEFER_BLOCKING 0x0 ;  /* 0x0000000000007b1d */ /* 0x000fe20000010000 */
[----:B------:R-:W-:Y:S01]  /*70e0*/  F2FP.SATFINITE.E5M2.F32.PACK_AB_MERGE_C R87, R87, R86, RZ ;  /* 0x000000565757723e */ /* 0x000fe200048060ff */
[----:B------:R-:W-:Y:S01]  /*70f0*/  IMAD R2, R99, UR4, RZ ;  /* 0x0000000463027c24 */ /* 0x000fe2000f8e02ff */
[----:B------:R-:W-:-:S03]  /*7100*/  PRMT R97, R95, 0x5410, R98 ;  /* 0x000054105f617816 */ /* 0x000fc60000000062 */
[----:B------:R-:W1:Y:S01]  /*7110*/  LDS.128 R12, [R0] ;  /* 0x00000000000c7984 */ /* 0x000e620000000c00 */
[----:B------:R-:W-:Y:S01]  /*7120*/  PRMT R96, R93, 0x5410, R96 ;  /* 0x000054105d607816 */ /* 0x000fe20000000060 */
[----:B------:R-:W-:Y:S01]  /*7130*/  ULDC.64 UR4, c[0x0][0x220] ;  /* 0x0000880000047ab9 */ /* 0x000fe20000000a00 */
[----:B------:R-:W-:Y:S02]  /*7140*/  PRMT R98, R80, 0x5410, R85 ;  /* 0x0000541050627816 */ /* 0x000fe40000000055 */
[----:B------:R-:W-:Y:S01]  /*7150*/  PRMT R99, R82, 0x5410, R87 ;  /* 0x0000541052637816 */ /* 0x000fe20000000057 */
[----:B------:R-:W-:Y:S01]  /*7160*/  BAR.SYNC.DEFER_BLOCKING 0x0 ;  /* 0x0000000000007b1d */ /* 0x000fe20000010000 */
[----:B------:R-:W-:Y:S02]  /*7170*/  IADD3 R3, P1, R2, UR4, RZ ;  /* 0x0000000402037c10 */ /* 0x000fe4000ff3e0ff */
[----:B------:R-:W-:-:S03]  /*7180*/  ISETP.LT.AND P3, PT, R5, UR7, !P0 ;  /* 0x0000000705007c0c */ /* 0x000fc6000c761270 */
[----:B------:R-:W-:Y:S01]  /*7190*/  ULDC UR4, c[0x0][0x248] ;  /* 0x0000920000047ab9 */ /* 0x000fe20000000800 */
[----:B------:R-:W-:Y:S01]  /*71a0*/  LEA.HI.X.SX32 R2, R2, UR5, 0x1, P1 ;  /* 0x0000000502027c11 */ /* 0x000fe200088f0eff */
[----:B------:R-:W-:Y:S01]  /*71b0*/  IMAD R4, R5, UR4, RZ ;  /* 0x0000000405047c24 */ /* 0x000fe2000f8e02ff */
[C---:B------:R-:W-:Y:S01]  /*71c0*/  PRMT R45, R28.reuse, 0x7770, RZ ;  /* 0x000077701c2d7816 */ /* 0x040fe200000000ff */
[----:B------:R-:W-:Y:S01]  /*71d0*/  ULDC UR5, c[0x0][0x22c] ;  /* 0x00008b0000057ab9 */ /* 0x000fe20000000800 */
[----:B------:R-:W-:Y:S01]  /*71e0*/  PRMT R43, R28, 0x7771, RZ ;  /* 0x000077711c2b7816 */ /* 0x000fe200000000ff */
[----:B------:R0:W-:Y:S01]  /*71f0*/  STSM.16.M88.4 [R36], R96 ;  /* 0x0000006024007844 */ /* 0x0001e20000000200 */
[----:B------:R-:W-:Y:S01]  /*7200*/  BAR.SYNC.DEFER_BLOCKING 0x0 ;  /* 0x0000000000007b1d */ /* 0x000fe20000010000 */
[C---:B------:R-:W-:Y:S01]  /*7210*/  IADD3 R6, P1, R4.reuse, R3, RZ ;  /* 0x0000000304067210 */ /* 0x040fe20007f3e0ff */
[----:B------:R-:W-:-:S03]  /*7220*/  VIADD R37, R4, UR4 ;  /* 0x0000000404257c36 */ /* 0x000fc60008000000 */
[-C--:B------:R-:W-:Y:S01]  /*7230*/  LEA.HI.X.SX32 R7, R4, R2.reuse, 0x1, P1 ;  /* 0x0000000204077211 */ /* 0x080fe200008f0eff */
[----:B------:R-:W-:Y:S01]  /*7240*/  VIADD R4, R5, 0x5 ;  /* 0x0000000505047836 */ /* 0x000fe20000000000 */
[CC--:B------:R-:W-:Y:S01]  /*7250*/  IADD3 R38, P1, R37.reuse, R3.reuse, RZ ;  /* 0x0000000325267210 */ /* 0x0c0fe20007f3e0ff */
[C---:B------:R-:W-:Y:S01]  /*7260*/  VIADD R40, R37.reuse, UR4 ;  /* 0x0000000425287c36 */ /* 0x040fe20008000000 */
[----:B------:R-:W-:Y:S02]  /*7270*/  ULDC UR7, c[0x0][0x22c] ;  /* 0x00008b0000077ab9 */ /* 0x000fe40000000800 */
[----:B------:R-:W-:Y:S01]  /*7280*/  LEA.HI.X.SX32 R39, R37, R2, 0x1, P1 ;  /* 0x0000000225277211 */ /* 0x000fe200008f0eff */
[C---:B------:R-:W-:Y:S01]  /*7290*/  VIADD R41, R40.reuse, UR4 ;  /* 0x0000000428297c36 */ /* 0x040fe20008000000 */
[----:B0-----:R-:W-:-:S04]  /*72a0*/  IADD3 R36, P1, R40, R3, RZ ;  /* 0x0000000328247210 */ /* 0x001fc80007f3e0ff */
[----:B------:R-:W-:Y:S01]  /*72b0*/  LEA.HI.X.SX32 R37, R40, R2, 0x1, P1 ;  /* 0x0000000228257211 */ /* 0x000fe200008f0eff */
[----:B------:R0:W-:Y:S01]  /*72c0*/  @P3 STG.E.U8 desc[UR14][R6.64], R45 ;  /* 0x0000002d06003986 */ /* 0x0001e2000c10110e */
[----:B------:R-:W-:Y:S01]  /*72d0*/  ISETP.LT.AND P3, PT, R4, UR5, !P0 ;  /* 0x0000000504007c0c */ /* 0x000fe2000c761270 */
[C---:B------:R-:W-:Y:S01]  /*72e0*/  VIADD R4, R5.reuse, 0x6 ;  /* 0x0000000605047836 */ /* 0x040fe20000000000 */
[----:B------:R-:W-:Y:S01]  /*72f0*/  ULDC UR5, c[0x0][0x22c] ;  /* 0x00008b0000057ab9 */ /* 0x000fe20000000800 */
[----:B------:R2:W-:Y:S03]  /*7300*/  @P2 STG.E.U8 desc[UR14][R38.64], R43 ;  /* 0x0000002b26002986 */ /* 0x0005e6000c10110e */
[----:B------:R-:W-:Y:S01]  /*7310*/  ISETP.LT.AND P2, PT, R4, UR5, !P0 ;  /* 0x0000000504007c0c */ /* 0x000fe2000c741270 */
[----:B------:R-:W-:Y:S01]  /*7320*/  VIADD R4, R5, 0x7 ;  /* 0x0000000705047836 */ /* 0x000fe20000000000 */
[----:B------:R-:W-:Y:S01]  /*7330*/  ULDC UR5, c[0x0][0x22c] ;  /* 0x00008b0000057ab9 */ /* 0x000fe20000000800 */
[----:B0-----:R-:W-:Y:S01]  /*7340*/  PRMT R45, R29, 0x7770, RZ ;  /* 0x000077701d2d7816 */ /* 0x001fe200000000ff */
[C---:B------:R-:W-:Y:S01]  /*7350*/  VIADD R40, R41.reuse, UR4 ;  /* 0x0000000429287c36 */ /* 0x040fe20008000000 */
[----:B------:R-:W-:-:S02]  /*7360*/  IADD3 R6, P1, R41, R3, RZ ;  /* 0x0000000329067210 */ /* 0x000fc40007f3e0ff */
[----:B--2---:R-:W-:Y:S01]  /*7370*/  PRMT R43, R29, 0x7771, RZ ;  /* 0x000077711d2b7816 */ /* 0x004fe200000000ff */
[----:B------:R0:W-:Y:S01]  /*7380*/  @P4 STG.E.U8 desc[UR14][R36.64], R45 ;  /* 0x0000002d24004986 */ /* 0x0001e2000c10110e */
[----:B------:R-:W-:Y:S01]  /*7390*/  ISETP.LT.AND P4, PT, R4, UR5, !P0 ;  /* 0x0000000504007c0c */ /* 0x000fe2000c781270 */
[----:B------:R-:W-:Y:S01]  /*73a0*/  VIADD R4, R5, 0x8 ;  /* 0x0000000805047836 */ /* 0x000fe20000000000 */
[-C--:B------:R-:W-:Y:S01]  /*73b0*/  LEA.HI.X.SX32 R7, R41, R2.reuse, 0x1, P1 ;  /* 0x0000000229077211 */ /* 0x080fe200008f0eff */
[C---:B------:R-:W-:Y:S01]  /*73c0*/  VIADD R41, R40.reuse, UR4 ;  /* 0x0000000428297c36 */ /* 0x040fe20008000000 */
[----:B------:R-:W-:Y:S01]  /*73d0*/  IADD3 R38, P1, R40, R3, RZ ;  /* 0x0000000328267210 */ /* 0x000fe20007f3e0ff */
[----:B------:R-:W-:Y:S02]  /*73e0*/  ULDC UR5, c[0x0][0x22c] ;  /* 0x00008b0000057ab9 */ /* 0x000fe40000000800 */
[----:B------:R2:W-:Y:S01]  /*73f0*/  @P6 STG.E.U8 desc[UR14][R6.64], R43 ;  /* 0x0000002b06006986 */ /* 0x0005e2000c10110e */
[----:B------:R-:W-:Y:S01]  /*7400*/  ISETP.LT.AND P6, PT, R4, UR5, !P0 ;  /* 0x0000000504007c0c */ /* 0x000fe2000c7c1270 */
[----:B------:R-:W-:Y:S01]  /*7410*/  VIADD R4, R5, 0x9 ;  /* 0x0000000905047836 */ /* 0x000fe20000000000 */
[----:B------:R-:W-:-:S02]  /*7420*/  LEA.HI.X.SX32 R39, R40, R2, 0x1, P1 ;  /* 0x0000000228277211 */ /* 0x000fc400008f0eff */
[----:B0-----:R-:W-:Y:S01]  /*7430*/  PRMT R45, R30, 0x7770, RZ ;  /* 0x000077701e2d7816 */ /* 0x001fe200000000ff */
[C---:B------:R-:W-:Y:S01]  /*7440*/  VIADD R40, R41.reuse, UR4 ;  /* 0x0000000429287c36 */ /* 0x040fe20008000000 */
[-C--:B------:R-:W-:Y:S01]  /*7450*/  IADD3 R36, P1, R41, R3.reuse, RZ ;  /* 0x0000000329247210 */ /* 0x080fe20007f3e0ff */
[----:B------:R-:W-:Y:S02]  /*7460*/  ULDC UR5, c[0x0][0x22c] ;  /* 0x00008b0000057ab9 */ /* 0x000fe40000000800 */
[----:B------:R0:W-:Y:S01]  /*7470*/  @P5 STG.E.U8 desc[UR14][R38.64], R45 ;  /* 0x0000002d26005986 */ /* 0x0001e2000c10110e */
[----:B------:R-:W-:Y:S01]  /*7480*/  ISETP.LT.AND P5, PT, R4, UR5, !P0 ;  /* 0x0000000504007c0c */ /* 0x000fe2000c7a1270 */
[----:B------:R-:W-:Y:S01]  /*7490*/  VIADD R4, R5, 0xa ;  /* 0x0000000a05047836 */ /* 0x000fe20000000000 */
[----:B------:R-:W-:Y:S02]  /*74a0*/  LEA.HI.X.SX32 R37, R41, R2, 0x1, P1 ;  /* 0x0000000229257211 */ /* 0x000fe400008f0eff */
[----:B--2---:R-:W-:Y:S01]  /*74b0*/  PRMT R43, R30, 0x7771, RZ ;  /* 0x000077711e2b7816 */ /* 0x004fe200000000ff */
[C---:B------:R-:W-:Y:S01]  /*74c0*/  VIADD R41, R40.reuse, UR4 ;  /* 0x0000000428297c36 */ /* 0x040fe20008000000 */
[----:B------:R-:W-:Y:S01]  /*74d0*/  IADD3 R6, P1, R40, R3, RZ ;  /* 0x0000000328067210 */ /* 0x000fe20007f3e0ff */
[----:B------:R-:W-:-:S02]  /*74e0*/  ULDC UR5, c[0x0][0x22c] ;  /* 0x00008b0000057ab9 */ /* 0x000fc40000000800 */
[----:B------:R2:W-:Y:S01]  /*74f0*/  @P3 STG.E.U8 desc[UR14][R36.64], R43 ;  /* 0x0000002b24003986 */ /* 0x0005e2000c10110e */
[----:B------:R-:W-:Y:S01]  /*7500*/  ISETP.LT.AND P3, PT, R4, UR5, !P0 ;  /* 0x0000000504007c0c */ /* 0x000fe2000c761270 */
[----:B------:R-:W-:Y:S01]  /*7510*/  VIADD R4, R5, 0xb ;  /* 0x0000000b05047836 */ /* 0x000fe20000000000 */
[-C--:B------:R-:W-:Y:S02]  /*7520*/  LEA.HI.X.SX32 R7, R40, R2.reuse, 0x1, P1 ;  /* 0x0000000228077211 */ /* 0x080fe400008f0eff */
[----:B0-----:R-:W-:Y:S01]  /*7530*/  PRMT R45, R31, 0x7770, RZ ;  /* 0x000077701f2d7816 */ /* 0x001fe200000000ff */
[C---:B------:R-:W-:Y:S01]  /*7540*/  VIADD R40, R41.reuse, UR4 ;  /* 0x0000000429287c36 */ /* 0x040fe20008000000 */
[----:B------:R-:W-:Y:S01]  /*7550*/  IADD3 R38, P1, R41, R3, RZ ;  /* 0x0000000329267210 */ /* 0x000fe20007f3e0ff */
[----:B------:R-:W-:Y:S02]  /*7560*/  ULDC UR5, c[0x0][0x22c] ;  /* 0x00008b0000057ab9 */ /* 0x000fe40000000800 */
[----:B------:R0:W-:Y:S01]  /*7570*/  @P2 STG.E.U8 desc[UR14][R6.64], R45 ;  /* 0x0000002d06002986 */ /* 0x0001e2000c10110e */
[----:B------:R-:W-:Y:S01]  /*7580*/  ISETP.LT.AND P2, PT, R4, UR5, !P0 ;  /* 0x0000000504007c0c */ /* 0x000fe2000c741270 */
[----:B------:R-:W-:Y:S01]  /*7590*/  VIADD R4, R5, 0xc ;  /* 0x0000000c05047836 */ /* 0x000fe20000000000 */
[----:B------:R-:W-:-:S02]  /*75a0*/  LEA.HI.X.SX32 R39, R41, R2, 0x1, P1 ;  /* 0x0000000229277211 */ /* 0x000fc400008f0eff */
[----:B--2---:R-:W-:Y:S01]  /*75b0*/  PRMT R43, R31, 0x7771, RZ ;  /* 0x000077711f2b7816 */ /* 0x004fe200000000ff */
[C---:B------:R-:W-:Y:S01]  /*75c0*/  VIADD R41, R40.reuse, UR4 ;  /* 0x0000000428297c36 */ /* 0x040fe20008000000 */
[-C--:B------:R-:W-:Y:S01]  /*75d0*/  IADD3 R36, P1, R40, R3.reuse, RZ ;  /* 0x0000000328247210 */ /* 0x080fe20007f3e0ff */
[----:B------:R-:W-:Y:S02]  /*75e0*/  ULDC UR5, c[0x0][0x22c] ;  /* 0x00008b0000057ab9 */ /* 0x000fe40000000800 */
[----:B------:R2:W-:Y:S01]  /*75f0*/  @P4 STG.E.U8 desc[UR14][R38.64], R43 ;  /* 0x0000002b26004986 */ /* 0x0005e2000c10110e */
[----:B------:R-:W-:Y:S01]  /*7600*/  ISETP.LT.AND P4, PT, R4, UR5, !P0 ;  /* 0x0000000504007c0c */ /* 0x000fe2000c781270 */
[----:B------:R-:W-:Y:S01]  /*7610*/  VIADD R4, R5, 0xd ;  /* 0x0000000d05047836 */ /* 0x000fe20000000000 */
[----:B------:R-:W-:Y:S02]  /*7620*/  LEA.HI.X.SX32 R37, R40, R2, 0x1, P1 ;  /* 0x0000000228257211 */ /* 0x000fe400008f0eff */
[----:B0-----:R-:W-:Y:S01]  /*7630*/  PRMT R45, R28, 0x7772, RZ ;  /* 0x000077721c2d7816 */ /* 0x001fe200000000ff */
[C---:B------:R-:W-:Y:S01]  /*7640*/  VIADD R40, R41.reuse, UR4 ;  /* 0x0000000429287c36 */ /* 0x040fe20008000000 */
[----:B------:R-:W-:Y:S01]  /*7650*/  IADD3 R6, P1, R41, R3, RZ ;  /* 0x0000000329067210 */ /* 0x000fe20007f3e0ff */
[----:B------:R-:W-:-:S02]  /*7660*/  ULDC UR5, c[0x0][0x22c] ;  /* 0x00008b0000057ab9 */ /* 0x000fc40000000800 */
[----:B------:R0:W-:Y:S01]  /*7670*/  @P6 STG.E.U8 desc[UR14][R36.64], R45 ;  /* 0x0000002d24006986 */ /* 0x0001e2000c10110e */
[----:B------:R-:W-:Y:S01]  /*7680*/  ISETP.LT.AND P6, PT, R4, UR5, !P0 ;  /* 0x0000000504007c0c */ /* 0x000fe2000c7c1270 */
[----:B------:R-:W-:Y:S01]  /*7690*/  VIADD R4, R5, 0xe ;  /* 0x0000000e05047836 */ /* 0x000fe20000000000 */
[-C--:B------:R-:W-:Y:S01]  /*76a0*/  LEA.HI.X.SX32 R7, R41, R2.reuse, 0x1, P1 ;  /* 0x0000000229077211 */ /* 0x080fe200008f0eff */
[----:B------:R-:W-:Y:S01]  /*76b0*/  ULDC UR5, c[0x0][0x22c] ;  /* 0x00008b0000057ab9 */ /* 0x000fe20000000800 */
[----:B--2---:R-:W-:Y:S01]  /*76c0*/  PRMT R43, R28, 0x7773, RZ ;  /* 0x000077731c2b7816 */ /* 0x004fe200000000ff */
[C---:B------:R-:W-:Y:S01]  /*76d0*/  VIADD R28, R40.reuse, UR4 ;  /* 0x00000004281c7c36 */ /* 0x040fe20008000000 */
[-C--:B------:R-:W-:Y:S02]  /*76e0*/  IADD3 R38, P1, R40, R3.reuse, RZ ;  /* 0x0000000328267210 */ /* 0x080fe40007f3e0ff */
[----:B------:R-:W-:Y:S01]  /*76f0*/  PRMT R41, R29, 0x7772, RZ ;  /* 0x000077721d297816 */ /* 0x000fe200000000ff */
[----:B------:R2:W-:Y:S01]  /*7700*/  @P5 STG.E.U8 desc[UR14][R6.64], R43 ;  /* 0x0000002b06005986 */ /* 0x0005e2000c10110e */
[----:B------:R-:W-:Y:S01]  /*7710*/  ISETP.LT.AND P5, PT, R4, UR5, !P0 ;  /* 0x0000000504007c0c */ /* 0x000fe2000c7a1270 */
[----:B------:R-:W-:Y:S01]  /*7720*/  VIADD R4, R5, 0xf ;  /* 0x0000000f05047836 */ /* 0x000fe20000000000 */
[----:B------:R-:W-:Y:S01]  /*7730*/  LEA.HI.X.SX32 R39, R40, R2, 0x1, P1 ;  /* 0x0000000228277211 */ /* 0x000fe200008f0eff */
[C---:B------:R-:W-:Y:S01]  /*7740*/  VIADD R40, R28.reuse, UR4 ;  /* 0x000000041c287c36 */ /* 0x040fe20008000000 */
[----:B0-----:R-:W-:Y:S01]  /*7750*/  IADD3 R36, P1, R28, R3, RZ ;  /* 0x000000031c247210 */ /* 0x001fe20007f3e0ff */
[----:B------:R-:W-:-:S02]  /*7760*/  ULDC UR5, c[0x0][0x22c] ;  /* 0x00008b0000057ab9 */ /* 0x000fc40000000800 */
[----:B------:R0:W-:Y:S01]  /*7770*/  @P3 STG.E.U8 desc[UR14][R38.64], R41 ;  /* 0x0000002926003986 */ /* 0x0001e2000c10110e */
[----:B------:R-:W-:Y:S01]  /*7780*/  ISETP.LT.AND P3, PT, R4, UR5, !P0 ;  /* 0x0000000504007c0c */ /* 0x000fe2000c761270 */
[----:B------:R-:W-:Y:S01]  /*7790*/  VIADD R4, R5, 0x10 ;  /* 0x0000001005047836 */ /* 0x000fe20000000000 */
[----:B------:R-:W-:Y:S01]  /*77a0*/  LEA.HI.X.SX32 R37, R28, R2, 0x1, P1 ;  /* 0x000000021c257211 */ /* 0x000fe200008f0eff */
[----:B------:R-:W-:Y:S01]  /*77b0*/  ULDC UR5, c[0x0][0x22c] ;  /* 0x00008b0000057ab9 */ /* 0x000fe20000000800 */
[----:B--2---:R-:W-:Y:S01]  /*77c0*/  PRMT R43, R29, 0x7773, RZ ;  /* 0x000077731d2b7816 */ /* 0x004fe200000000ff */
[C---:B------:R-:W-:Y:S01]  /*77d0*/  VIADD R29, R40.reuse, UR4 ;  /* 0x00000004281d7c36 */ /* 0x040fe20008000000 */
[----:B------:R-:W-:-:S03]  /*77e0*/  IADD3 R6, P1, R40, R3, RZ ;  /* 0x0000000328067210 */ /* 0x000fc60007f3e0ff */
[----:B------:R2:W-:Y:S01]  /*77f0*/  @P2 STG.E.U8 desc[UR14][R36.64], R43 ;  /* 0x0000002b24002986 */ /* 0x0005e2000c10110e */
[----:B------:R-:W-:Y:S01]  /*7800*/  ISETP.LT.AND P2, PT, R4, UR5, !P0 ;  /* 0x0000000504007c0c */ /* 0x000fe2000c741270 */
[----:B------:R-:W-:Y:S01]  /*7810*/  VIADD R4, R5, 0x11 ;  /* 0x0000001105047836 */ /* 0x000fe20000000000 */
[-C--:B------:R-:W-:Y:S02]  /*7820*/  LEA.HI.X.SX32 R7, R40, R2.reuse, 0x1, P1 ;  /* 0x0000000228077211 */ /* 0x080fe400008f0eff */
[C---:B0-----:R-:W-:Y:S01]  /*7830*/  PRMT R41, R30.reuse, 0x7772, RZ ;  /* 0x000077721e297816 */ /* 0x041fe200000000ff */
[C---:B------:R-:W-:Y:S01]  /*7840*/  VIADD R38, R29.reuse, UR4 ;  /* 0x000000041d267c36 */ /* 0x040fe20008000000 */
[-C--:B------:R-:W-:Y:S01]  /*7850*/  IADD3 R28, P1, R29, R3.reuse, RZ ;  /* 0x000000031d1c7210 */ /* 0x080fe20007f3e0ff */
[----:B------:R-:W-:Y:S01]  /*7860*/  ULDC UR5, c[0x0][0x22c] ;  /* 0x00008b0000057ab9 */ /* 0x000fe20000000800 */
[----:B------:R-:W-:Y:S01]  /*7870*/  PRMT R39, R30, 0x7773, RZ ;  /* 0x000077731e277816 */ /* 0x000fe200000000ff */
[----:B------:R0:W-:Y:S01]  /*7880*/  @P4 STG.E.U8 desc[UR14][R6.64], R41 ;  /* 0x0000002906004986 */ /* 0x0001e2000c10110e */
[----:B------:R-:W-:Y:S01]  /*7890*/  ISETP.LT.AND P4, PT, R4, UR5, !P0 ;  /* 0x0000000504007c0c */ /* 0x000fe2000c781270 */
[----:B------:R-:W-:Y:S01]  /*78a0*/  VIADD R4, R5, 0x12 ;  /* 0x0000001205047836 */ /* 0x000fe20000000000 */
[----:B------:R-:W-:Y:S01]  /*78b0*/  LEA.HI.X.SX32 R29, R29, R2, 0x1, P1 ;  /* 0x000000021d1d7211 */ /* 0x000fe200008f0eff */
[C---:B------:R-:W-:Y:S01]  /*78c0*/  VIADD R30, R38.reuse, UR4 ;  /* 0x00000004261e7c36 */ /* 0x040fe20008000000 */
[----:B--2---:R-:W-:Y:S01]  /*78d0*/  IADD3 R36, P1, R38, R3, RZ ;  /* 0x0000000326247210 */ /* 0x004fe20007f3e0ff */
[----:B------:R-:W-:-:S02]  /*78e0*/  ULDC UR5, c[0x0][0x22c] ;  /* 0x00008b0000057ab9 */ /* 0x000fc40000000800 */
[----:B------:R2:W-:Y:S01]  /*78f0*/  @P6 STG.E.U8 desc[UR14][R28.64], R39 ;  /* 0x000000271c006986 */ /* 0x0005e2000c10110e */
[----:B------:R-:W-:Y:S01]  /*7900*/  ISETP.LT.AND P6, PT, R4, UR5, !P0 ;  /* 0x0000000504007c0c */ /* 0x000fe2000c7c1270 */
[----:B------:R-:W-:Y:S01]  /*7910*/  VIADD R4, R5, 0x13 ;  /* 0x0000001305047836 */ /* 0x000fe20000000000 */
[-C--:B------:R-:W-:Y:S02]  /*7920*/  LEA.HI.X.SX32 R37, R38, R2.reuse, 0x1, P1 ;  /* 0x0000000226257211 */ /* 0x080fe400008f0eff */
[----:B0-----:R-:W-:Y:S01]  /*7930*/  PRMT R41, R31, 0x7772, RZ ;  /* 0x000077721f297816 */ /* 0x001fe200000000ff */
[C---:B------:R-:W-:Y:S01]  /*7940*/  VIADD R38, R30.reuse, UR4 ;  /* 0x000000041e267c36 */ /* 0x040fe20008000000 */
[-C--:B------:R-:W-:Y:S01]  /*7950*/  IADD3 R6, P1, R30, R3.reuse, RZ ;  /* 0x000000031e067210 */ /* 0x080fe20007f3e0ff */
[----:B------:R-:W-:Y:S02]  /*7960*/  ULDC UR5, c[0x0][0x22c] ;  /* 0x00008b0000057ab9 */ /* 0x000fe40000000800 */
        /* <DEDUP_REMOVED lines=35> */
[-C--:B------:R-:W-:Y:S02]  /*7ba0*/  LEA.HI.X.SX32 R29, R37, R2.reuse, 0x1, P1 ;  /* 0x00000002251d7211 */ /* 0x080fe400008f0eff */
[----:B--2---:R-:W-:Y:S01]  /*7bb0*/  PRMT R39, R9, 0x7771, RZ ;  /* 0x0000777109277816 */ /* 0x004fe200000000ff */
        /* <DEDUP_REMOVED lines=98> */
[----:B------:R-:W-:Y:S01]  /*81e0*/  ULDC UR5, c[0x0][0x22c] ;  /* 0x00008b0000057ab9 */ /* 0x000fe20000000800 */
[----:B------:R-:W-:Y:S01]  /*81f0*/  PRMT R39, R32, 0x7770, RZ ;  /* 0x0000777020277816 */ /* 0x000fe200000000ff */
[----:B------:R2:W-:Y:S01]  /*8200*/  @P2 STG.E.U8 desc[UR14][R8.64], R31 ;  /* 0x0000001f08002986 */ /* 0x0005e2000c10110e */
[----:B------:R-:W-:Y:S01]  /*8210*/  ISETP.LT.AND P2, PT, R4, UR5, !P0 ;  /* 0x0000000504007c0c */ /* 0x000fe2000c741270 */
[C---:B------:R-:W-:Y:S01]  /*8220*/  VIADD R4, R5.reuse, 0x25 ;  /* 0x0000002505047836 */ /* 0x040fe20000000000 */
[-C--:B------:R-:W-:Y:S01]  /*8230*/  LEA.HI.X.SX32 R11, R30, R2.reuse, 0x1, P1 ;  /* 0x000000021e0b7211 */ /* 0x080fe200008f0eff */
[C---:B------:R-:W-:Y:S01]  /*8240*/  VIADD R29, R28.reuse, UR4 ;  /* 0x000000041c1d7c36 */ /* 0x040fe20008000000 */
[-C--:B0-----:R-:W-:Y:S01]  /*8250*/  IADD3 R6, P1, R28, R3.reuse, RZ ;  /* 0x000000031c067210 */ /* 0x081fe20007f3e0ff */
[----:B------:R-:W-:Y:S01]  /*8260*/  ULDC UR5, c[0x0][0x22c] ;  /* 0x00008b0000057ab9 */ /* 0x000fe20000000800 */
[----:B------:R-:W-:Y:S01]  /*8270*/  PRMT R37, R32, 0x7771, RZ ;  /* 0x0000777120257816 */ /* 0x000fe200000000ff */
[----:B------:R0:W-:Y:S01]  /*8280*/  @P4 STG.E.U8 desc[UR14][R10.64], R39 ;  /* 0x000000270a004986 */ /* 0x0001e2000c10110e */
[----:B------:R-:W-:Y:S01]  /*8290*/  ISETP.LT.AND P4, PT, R4, UR5, !P0 ;  /* 0x0000000504007c0c */ /* 0x000fe2000c781270 */
[----:B------:R-:W-:Y:S01]  /*82a0*/  VIADD R4, R5, 0x26 ;  /* 0x0000002605047836 */ /* 0x000fe20000000000 */
[-C--:B------:R-:W-:Y:S01]  /*82b0*/  LEA.HI.X.SX32 R7, R28, R2.reuse, 0x1, P1 ;  /* 0x000000021c077211 */ /* 0x080fe200008f0eff */
[C---:B------:R-:W-:Y:S01]  /*82c0*/  VIADD R28, R29.reuse, UR4 ;  /* 0x000000041d1c7c36 */ /* 0x040fe20008000000 */
[-C--:B--2---:R-:W-:Y:S01]  /*82d0*/  IADD3 R8, P1, R29, R3.reuse, RZ ;  /* 0x000000031d087210 */ /* 0x084fe20007f3e0ff */
[----:B------:R-:W-:Y:S01]  /*82e0*/  ULDC UR5, c[0x0][0x22c] ;  /* 0x00008b0000057ab9 */ /* 0x000fe20000000800 */
        /* <DEDUP_REMOVED lines=112> */
[----:B---3--:R-:W-:Y:S01]  /*89f0*/  PRMT R33, R16, 0x7770, RZ ;  /* 0x0000777010217816 */ /* 0x008fe200000000ff */
[----:B------:R2:W-:Y:S01]  /*8a00*/  @P4 STG.E.U8 desc[UR14][R10.64], R35 ;  /* 0x000000230a004986 */ /* 0x0005e2000c10110e */
[----:B------:R-:W-:Y:S01]  /*8a10*/  ISETP.LT.AND P4, PT, R4, UR5, !P0 ;  /* 0x0000000504007c0c */ /* 0x000fe2000c781270 */
[----:B------:R-:W-:Y:S01]  /*8a20*/  VIADD R4, R5, 0x35 ;  /* 0x0000003505047836 */ /* 0x000fe20000000000 */
        /* <DEDUP_REMOVED lines=71> */
[----:B------:R-:W-:Y:S01]  /*8ea0*/  LEA.HI.X.SX32 R7, R28, R2, 0x1, P1 ;  /* 0x000000021c077211 */ /* 0x000fe200008f0eff */
[----:B------:R-:W-:Y:S01]  /*8eb0*/  ULDC UR5, c[0x0][0x22c] ;  /* 0x00008b0000057ab9 */ /* 0x000fe20000000800 */
[----:B--2---:R-:W-:-:S02]  /*8ec0*/  PRMT R31, R16, 0x7773, RZ ;  /* 0x00007773101f7816 */ /* 0x004fc400000000ff */
[CC--:B------:R-:W-:Y:S01]  /*8ed0*/  IADD3 R8, P1, R29.reuse, R3.reuse, RZ ;  /* 0x000000031d087210 */ /* 0x0c0fe20007f3e0ff */
[C---:B------:R-:W-:Y:S02]  /*8ee0*/  VIADD R16, R29.reuse, UR4 ;  /* 0x000000041d107c36 */ /* 0x040fe40008000000 */
[----:B------:R2:W-:Y:S01]  /*8ef0*/  @P4 STG.E.U8 desc[UR14][R6.64], R31 ;  /* 0x0000001f06004986 */ /* 0x0005e2000c10110e */
[----:B------:R-:W-:Y:S02]  /*8f00*/  LEA.HI.X.SX32 R9, R29, R2, 0x1, P1 ;  /* 0x000000021d097211 */ /* 0x000fe400008f0eff */
[----:B------:R-:W-:Y:S01]  /*8f10*/  ISETP.LT.AND P4, PT, R4, UR5, !P0 ;  /* 0x0000000504007c0c */ /* 0x000fe2000c781270 */
[----:B------:R-:W-:Y:S01]  /*8f20*/  VIADD R4, R5, 0x3f ;  /* 0x0000003f05047836 */ /* 0x000fe20000000000 */
[----:B------:R-:W-:Y:S01]  /*8f30*/  PRMT R29, R17, 0x7772, RZ ;  /* 0x00007772111d7816 */ /* 0x000fe200000000ff */
        /* <DEDUP_REMOVED lines=43> */
[----:B----4-:R-:W-:Y:S01]  /*91f0*/  PRMT R31, R20, 0x7770, RZ ;  /* 0x00007770141f7816 */ /* 0x010fe200000000ff */
        /* <DEDUP_REMOVED lines=59> */
[----:B------:R-:W-:Y:S01]  /*95b0*/  VIADD R16, R17, UR4 ;  /* 0x0000000411107c36 */ /* 0x000fe20008000000 */
[----:B--2---:R-:W-:Y:S01]  /*95c0*/  PRMT R29, R23, 0x7771, RZ ;  /* 0x00007771171d7816 */ /* 0x004fe200000000ff */
[----:B------:R-:W-:Y:S01]  /*95d0*/  ULDC UR5, c[0x0][0x22c] ;  /* 0x00008b0000057ab9 */ /* 0x000fe20000000800 */
[----:B------:R-:W-:-:S03]  /*95e0*/  IADD3 R6, P1, R17, R3, RZ ;  /* 0x0000000311067210 */ /* 0x000fc60007f3e0ff */
[----:B------:R2:W-:Y:S01]  /*95f0*/  @P2 STG.E.U8 desc[UR14][R10.64], R29 ;  /* 0x0000001d0a002986 */ /* 0x0005e2000c10110e */
[----:B------:R-:W-:Y:S01]  /*9600*/  LEA.HI.X.SX32 R7, R17, R2, 0x1, P1 ;  /* 0x0000000211077211 */ /* 0x000fe200008f0eff */
[----:B------:R-:W-:Y:S01]  /*9610*/  VIADD R17, R16, UR4 ;  /* 0x0000000410117c36 */ /* 0x000fe20008000000 */
[----:B------:R-:W-:Y:S01]  /*9620*/  ISETP.LT.AND P2, PT, R4, UR5, !P0 ;  /* 0x0000000504007c0c */ /* 0x000fe2000c741270 */
[----:B------:R-:W-:Y:S01]  /*9630*/  VIADD R4, R5, 0x4d ;  /* 0x0000004d05047836 */ /* 0x000fe20000000000 */
[----:B0-----:R-:W-:Y:S01]  /*9640*/  PRMT R19, R20, 0x7772, RZ ;  /* 0x0000777214137816 */ /* 0x001fe200000000ff */
[----:B------:R-:W-:Y:S01]  /*9650*/  ULDC UR5, c[0x0][0x22c] ;  /* 0x00008b0000057ab9 */ /* 0x000fe20000000800 */
[----:B------:R-:W-:-:S03]  /*9660*/  IADD3 R8, P1, R16, R3, RZ ;  /* 0x0000000310087210 */ /* 0x000fc60007f3e0ff */
[----:B------:R0:W-:Y:S01]  /*9670*/  @P4 STG.E.U8 desc[UR14][R6.64], R19 ;  /* 0x0000001306004986 */ /* 0x0001e2000c10110e */
[-C--:B------:R-:W-:Y:S01]  /*9680*/  LEA.HI.X.SX32 R9, R16, R2.reuse, 0x1, P1 ;  /* 0x0000000210097211 */ /* 0x080fe200008f0eff */
[C---:B------:R-:W-:Y:S01]  /*9690*/  VIADD R16, R17.reuse, UR4 ;  /* 0x0000000411107c36 */ /* 0x040fe20008000000 */
[-C--:B--2---:R-:W-:Y:S02]  /*96a0*/  IADD3 R10, P1, R17, R3.reuse, RZ ;  /* 0x00000003110a7210 */ /* 0x084fe40007f3e0ff */
[----:B------:R-:W-:Y:S01]  /*96b0*/  ISETP.LT.AND P4, PT, R4, UR5, !P0 ;  /* 0x0000000504007c0c */ /* 0x000fe2000c781270 */
[----:B------:R-:W-:Y:S01]  /*96c0*/  VIADD R4, R5, 0x4e ;  /* 0x0000004e05047836 */ /* 0x000fe20000000000 */
[----:B------:R-:W-:Y:S01]  /*96d0*/  PRMT R29, R20, 0x7773, RZ ;  /* 0x00007773141d7816 */ /* 0x000fe200000000ff */
[----:B------:R-:W-:Y:S01]  /*96e0*/  ULDC UR5, c[0x0][0x22c] ;  /* 0x00008b0000057ab9 */ /* 0x000fe20000000800 */
[-C--:B------:R-:W-:Y:S01]  /*96f0*/  LEA.HI.X.SX32 R11, R17, R2.reuse, 0x1, P1 ;  /* 0x00000002110b7211 */ /* 0x080fe200008f0eff */
[C---:B------:R-:W-:Y:S01]  /*9700*/  VIADD R17, R16.reuse, UR4 ;  /* 0x0000000410117c36 */ /* 0x040fe20008000000 */
[----:B0-----:R-:W-:Y:S01]  /*9710*/  IADD3 R6, P1, R16, R3, RZ ;  /* 0x0000000310067210 */ /* 0x001fe20007f3e0ff */
[----:B------:R0:W-:Y:S01]  /*9720*/  @P6 STG.E.U8 desc[UR14][R8.64], R29 ;  /* 0x0000001d08006986 */ /* 0x0001e2000c10110e */
[----:B------:R-:W-:Y:S01]  /*9730*/  ISETP.LT.AND P6, PT, R4, UR5, !P0 ;  /* 0x0000000504007c0c */ /* 0x000fe2000c7c1270 */
[----:B------:R-:W-:Y:S01]  /*9740*/  VIADD R4, R5, 0x4f ;  /* 0x0000004f05047836 */ /* 0x000fe20000000000 */
[----:B------:R-:W-:Y:S01]  /*9750*/  PRMT R19, R21, 0x7772, RZ ;  /* 0x0000777215137816 */ /* 0x000fe200000000ff */
[----:B------:R-:W-:Y:S01]  /*9760*/  ULDC UR5, c[0x0][0x22c] ;  /* 0x00008b0000057ab9 */ /* 0x000fe20000000800 */
[----:B------:R-:W-:Y:S01]  /*9770*/  LEA.HI.X.SX32 R7, R16, R2, 0x1, P1 ;  /* 0x0000000210077211 */ /* 0x000fe200008f0eff */
[----:B------:R-:W-:Y:S01]  /*9780*/  VIADD R16, R17, UR4 ;  /* 0x0000000411107c36 */ /* 0x000fe20008000000 */
[----:B------:R-:W-:Y:S01]  /*9790*/  PRMT R21, R21, 0x7773, RZ ;  /* 0x0000777315157816 */ /* 0x000fe200000000ff */
[----:B------:R2:W-:Y:S01]  /*97a0*/  @P5 STG.E.U8 desc[UR14][R10.64], R19 ;  /* 0x000000130a005986 */ /* 0x0005e2000c10110e */
[----:B------:R-:W-:-:S02]  /*97b0*/  ISETP.LT.AND P5, PT, R4, UR5, !P0 ;  /* 0x0000000504007c0c */ /* 0x000fc4000c7a1270 */
[-C--:B0-----:R-:W-:Y:S01]  /*97c0*/  IADD3 R8, P1, R17, R3.reuse, RZ ;  /* 0x0000000311087210 */ /* 0x081fe20007f3e0ff */
[----:B------:R-:W-:Y:S01]  /*97d0*/  VIADD R4, R5, 0x50 ;  /* 0x0000005005047836 */ /* 0x000fe20000000000 */
[----:B------:R-:W-:Y:S02]  /*97e0*/  ULDC UR5, c[0x0][0x22c] ;  /* 0x00008b0000057ab9 */ /* 0x000fe40000000800 */
[-C--:B------:R-:W-:Y:S01]  /*97f0*/  LEA.HI.X.SX32 R9, R17, R2.reuse, 0x1, P1 ;  /* 0x0000000211097211 */ /* 0x080fe200008f0eff */
[----:B------:R0:W-:Y:S01]  /*9800*/  @P3 STG.E.U8 desc[UR14][R6.64], R21 ;  /* 0x0000001506003986 */ /* 0x0001e2000c10110e */
[-C--:B--2---:R-:W-:Y:S02]  /*9810*/  IADD3 R10, P1, R16, R3.reuse, RZ ;  /* 0x00000003100a7210 */ /* 0x084fe40007f3e0ff */
[----:B------:R-:W-:Y:S02]  /*9820*/  PRMT R19, R22, 0x7772, RZ ;  /* 0x0000777216137816 */ /* 0x000fe400000000ff */
[----:B------:R-:W-:Y:S01]  /*9830*/  ISETP.LT.AND P3, PT, R4, UR5, !P0 ;  /* 0x0000000504007c0c */ /* 0x000fe2000c761270 */
[C---:B------:R-:W-:Y:S01]  /*9840*/  VIADD R4, R5.reuse, 0x51 ;  /* 0x0000005105047836 */ /* 0x040fe20000000000 */
[C---:B------:R-:W-:Y:S01]  /*9850*/  LEA.HI.X.SX32 R11, R16.reuse, R2, 0x1, P1 ;  /* 0x00000002100b7211 */ /* 0x040fe200008f0eff */
[----:B------:R-:W-:Y:S01]  /*9860*/  VIADD R16, R16, UR4 ;  /* 0x0000000410107c36 */ /* 0x000fe20008000000 */
[----:B------:R-:W-:Y:S01]  /*9870*/  ULDC UR5, c[0x0][0x22c] ;  /* 0x00008b0000057ab9 */ /* 0x000fe20000000800 */
[----:B0-----:R-:W-:Y:S01]  /*9880*/  PRMT R21, R22, 0x7773, RZ ;  /* 0x0000777316157816 */ /* 0x001fe200000000ff */
[----:B------:R0:W-:Y:S01]  /*9890*/  @P2 STG.E.U8 desc[UR14][R8.64], R19 ;  /* 0x0000001308002986 */ /* 0x0001e2000c10110e */
[----:B------:R-:W-:Y:S01]  /*98a0*/  ISETP.LT.AND P2, PT, R4, UR5, !P0 ;  /* 0x0000000504007c0c */ /* 0x000fe2000c741270 */
[----:B------:R-:W-:Y:S01]  /*98b0*/  VIADD R4, R5, 0x52 ;  /* 0x0000005205047836 */ /* 0x000fe20000000000 */
[----:B------:R-:W-:Y:S01]  /*98c0*/  ULDC UR5, c[0x0][0x22c] ;  /* 0x00008b0000057ab9 */ /* 0x000fe20000000800 */
[----:B------:R2:W-:Y:S01]  /*98d0*/  @P4 STG.E.U8 desc[UR14][R10.64], R21 ;  /* 0x000000150a004986 */ /* 0x0005e2000c10110e */
[C---:B------:R-:W-:Y:S01]  /*98e0*/  IADD3 R6, P4, R16.reuse, R3, RZ ;  /* 0x0000000310067210 */ /* 0x040fe20007f9e0ff */
[----:B------:R-:W-:Y:S01]  /*98f0*/  VIADD R17, R16, UR4 ;  /* 0x0000000410117c36 */ /* 0x000fe20008000000 */
[----:B------:R-:W-:-:S02]  /*9900*/  ISETP.LT.AND P1, PT, R4, UR5, !P0 ;  /* 0x0000000504007c0c */ /* 0x000fc4000c721270 */
[----:B------:R-:W-:Y:S01]  /*9910*/  LEA.HI.X.SX32 R7, R16, R2, 0x1, P4 ;  /* 0x0000000210077211 */ /* 0x000fe200020f0eff */
[----:B------:R-:W-:Y:S01]  /*9920*/  VIADD R16, R17, UR4 ;  /* 0x0000000411107c36 */ /* 0x000fe20008000000 */
[----:B------:R-:W-:Y:S01]  /*9930*/  ULDC UR5, c[0x0][0x22c] ;  /* 0x00008b0000057ab9 */ /* 0x000fe20000000800 */
[----:B0-----:R-:W-:Y:S01]  /*9940*/  PRMT R19, R23, 0x7773, RZ ;  /* 0x0000777317137816 */ /* 0x001fe200000000ff */
[----:B------:R-:W-:Y:S01]  /*9950*/  VIADD R4, R5, 0x53 ;  /* 0x0000005305047836 */ /* 0x000fe20000000000 */
[----:B------:R-:W-:Y:S01]  /*9960*/  PRMT R23, R23, 0x7772, RZ ;  /* 0x0000777217177816 */ /* 0x000fe200000000ff */
[----:B------:R-:W-:Y:S01]  /*9970*/  ULDC UR4, c[0x0][0x248] ;  /* 0x0000920000047ab9 */ /* 0x000fe20000000800 */
[----:B------:R-:W-:-:S03]  /*9980*/  IADD3 R8, P4, R17, R3, RZ ;  /* 0x0000000311087210 */ /* 0x000fc60007f9e0ff */
[----:B------:R0:W-:Y:S01]  /*9990*/  @P6 STG.E.U8 desc[UR14][R6.64], R23 ;  /* 0x0000001706006986 */ /* 0x0001e2000c10110e */
[-C--:B--2---:R-:W-:Y:S02]  /*99a0*/  IADD3 R10, P6, R16, R3.reuse, RZ ;  /* 0x00000003100a7210 */ /* 0x084fe40007fde0ff */
[-C--:B------:R-:W-:Y:S02]  /*99b0*/  LEA.HI.X.SX32 R9, R17, R2.reuse, 0x1, P4 ;  /* 0x0000000211097211 */ /* 0x080fe400020f0eff */
[----:B------:R-:W-:Y:S01]  /*99c0*/  ISETP.LT.AND P4, PT, R4, UR5, !P0 ;  /* 0x0000000504007c0c */ /* 0x000fe2000c781270 */
[C---:B------:R-:W-:Y:S01]  /*99d0*/  VIADD R4, R5.reuse, 0x54 ;  /* 0x0000005405047836 */ /* 0x040fe20000000000 */
[CC--:B------:R-:W-:Y:S01]  /*99e0*/  LEA.HI.X.SX32 R11, R16.reuse, R2.reuse, 0x1, P6 ;  /* 0x00000002100b7211 */ /* 0x0c0fe200030f0eff */
[----:B------:R-:W-:Y:S01]  /*99f0*/  VIADD R16, R16, UR4 ;  /* 0x0000000410107c36 */ /* 0x000fe20008000000 */
[----:B------:R-:W-:Y:S01]  /*9a00*/  PRMT R29, R24, 0x7770, RZ ;  /* 0x00007770181d7816 */ /* 0x000fe200000000ff */
[----:B------:R-:W-:Y:S01]  /*9a10*/  ULDC UR5, c[0x0][0x22c] ;  /* 0x00008b0000057ab9 */ /* 0x000fe20000000800 */
[----:B------:R2:W-:Y:S01]  /*9a20*/  @P5 STG.E.U8 desc[UR14][R8.64], R19 ;  /* 0x0000001308005986 */ /* 0x0005e2000c10110e */
[----:B------:R-:W-:Y:S01]  /*9a30*/  ISETP.LT.AND P6, PT, R4, UR5, !P0 ;  /* 0x0000000504007c0c */ /* 0x000fe2000c7c1270 */
[C---:B------:R-:W-:Y:S01]  /*9a40*/  VIADD R4, R5.reuse, 0x55 ;  /* 0x0000005505047836 */ /* 0x040fe20000000000 */
[----:B------:R-:W-:Y:S01]  /*9a50*/  ULDC UR4, c[0x0][0x248] ;  /* 0x0000920000047ab9 */ /* 0x000fe20000000800 */
[----:B------:R3:W-:Y:S01]  /*9a60*/  @P3 STG.E.U8 desc[UR14][R10.64], R29 ;  /* 0x0000001d0a003986 */ /* 0x0007e2000c10110e */
[CC--:B0-----:R-:W-:Y:S01]  /*9a70*/  IADD3 R6, P3, R16.reuse, R3.reuse, RZ ;  /* 0x0000000310067210 */ /* 0x0c1fe20007f7e0ff */
[----:B------:R-:W-:Y:S01]  /*9a80*/  ULDC UR5, c[0x0][0x22c] ;  /* 0x00008b0000057ab9 */ /* 0x000fe20000000800 */
[----:B------:R-:W-:Y:S01]  /*9a90*/  VIADD R17, R16, UR4 ;  /* 0x0000000410117c36 */ /* 0x000fe20008000000 */
[----:B------:R-:W-:Y:S01]  /*9aa0*/  ISETP.LT.AND P5, PT, R4, UR5, !P0 ;  /* 0x0000000504007c0c */ /* 0x000fe2000c7a1270 */
[----:B------:R-:W-:Y:S01]  /*9ab0*/  VIADD R4, R5, 0x56 ;  /* 0x0000005605047836 */ /* 0x000fe20000000000 */
[----:B------:R-:W-:Y:S01]  /*9ac0*/  LEA.HI.X.SX32 R7, R16, R2, 0x1, P3 ;  /* 0x0000000210077211 */ /* 0x000fe200018f0eff */
[----:B------:R-:W-:Y:S01]  /*9ad0*/  ULDC UR4, c[0x0][0x22c] ;  /* 0x00008b0000047ab9 */ /* 0x000fe20000000800 */
[----:B------:R-:W-:Y:S01]  /*9ae0*/  PRMT R21, R24, 0x7771, RZ ;  /* 0x0000777118157816 */ /* 0x000fe200000000ff */
[----:B------:R-:W-:Y:S01]  /*9af0*/  ULDC UR5, c[0x0][0x22c] ;  /* 0x00008b0000057ab9 */ /* 0x000fe20000000800 */
[----:B--2---:R-:W-:-:S03]  /*9b00*/  IADD3 R8, P3, R17, R3, RZ ;  /* 0x0000000311087210 */ /* 0x004fc60007f7e0ff */
[----:B------:R0:W-:Y:S01]  /*9b10*/  @P2 STG.E.U8 desc[UR14][R6.64], R21 ;  /* 0x0000001506002986 */ /* 0x0001e2000c10110e */
[----:B------:R-:W-:Y:S01]  /*9b20*/  ISETP.LT.AND P2, PT, R4, UR4, !P0 ;  /* 0x0000000404007c0c */ /* 0x000fe2000c741270 */
[----:B------:R-:W-:Y:S01]  /*9b30*/  ULDC UR4, c[0x0][0x248] ;  /* 0x0000920000047ab9 */ /* 0x000fe20000000800 */
[C---:B------:R-:W-:Y:S01]  /*9b40*/  LEA.HI.X.SX32 R9, R17.reuse, R2, 0x1, P3 ;  /* 0x0000000211097211 */ /* 0x040fe200018f0eff */
[----:B------:R-:W-:Y:S01]  /*9b50*/  VIADD R17, R17, UR4 ;  /* 0x0000000411117c36 */ /* 0x000fe20008000000 */
[----:B------:R-:W-:Y:S01]  /*9b60*/  PRMT R19, R25, 0x7770, RZ ;  /* 0x0000777019137816 */ /* 0x000fe200000000ff */
[----:B------:R-:W-:Y:S01]  /*9b70*/  VIADD R4, R5, 0x57 ;  /* 0x0000005705047836 */ /* 0x000fe20000000000 */
[----:B------:R-:W-:-:S03]  /*9b80*/  ULDC UR4, c[0x0][0x22c] ;  /* 0x00008b0000047ab9 */ /* 0x000fc60000000800 */
[----:B------:R2:W-:Y:S01]  /*9b90*/  @P1 STG.E.U8 desc[UR14][R8.64], R19 ;  /* 0x0000001308001986 */ /* 0x0005e2000c10110e */
[C---:B---3--:R-:W-:Y:S02]  /*9ba0*/  IADD3 R10, P1, R17.reuse, R3, RZ ;  /* 0x00000003110a7210 */ /* 0x048fe40007f3e0ff */
[----:B------:R-:W-:Y:S01]  /*9bb0*/  ISETP.LT.AND P3, PT, R4, UR4, !P0 ;  /* 0x0000000404007c0c */ /* 0x000fe2000c761270 */
[----:B------:R-:W-:Y:S01]  /*9bc0*/  ULDC UR4, c[0x0][0x248] ;  /* 0x0000920000047ab9 */ /* 0x000fe20000000800 */
[C---:B------:R-:W-:Y:S01]  /*9bd0*/  LEA.HI.X.SX32 R11, R17.reuse, R2, 0x1, P1 ;  /* 0x00000002110b7211 */ /* 0x040fe200008f0eff */
[----:B------:R-:W-:Y:S01]  /*9be0*/  VIADD R17, R17, UR4 ;  /* 0x0000000411117c36 */ /* 0x000fe20008000000 */
[----:B0-----:R-:W-:Y:S01]  /*9bf0*/  PRMT R21, R25, 0x7771, RZ ;  /* 0x0000777119157816 */ /* 0x001fe200000000ff */
[----:B------:R-:W-:Y:S01]  /*9c00*/  VIADD R4, R5, 0x58 ;  /* 0x0000005805047836 */ /* 0x000fe20000000000 */
[----:B------:R-:W-:-:S03]  /*9c10*/  ULDC UR4, c[0x0][0x248] ;  /* 0x0000920000047ab9 */ /* 0x000fc60000000800 */
[----:B------:R0:W-:Y:S01]  /*9c20*/  @P4 STG.E.U8 desc[UR14][R10.64], R21 ;  /* 0x000000150a004986 */ /* 0x0001e2000c10110e */
[CC--:B------:R-:W-:Y:S01]  /*9c30*/  IADD3 R6, P4, R17.reuse, R3.reuse, RZ ;  /* 0x0000000311067210 */ /* 0x0c0fe20007f9e0ff */
[C---:B--2---:R-:W-:Y:S01]  /*9c40*/  VIADD R9, R17.reuse, UR4 ;  /* 0x0000000411097c36 */ /* 0x044fe20008000000 */
[----:B------:R-:W-:Y:S01]  /*9c50*/  ISETP.LT.AND P1, PT, R4, UR5, !P0 ;  /* 0x0000000504007c0c */ /* 0x000fe2000c721270 */
[----:B------:R-:W-:Y:S01]  /*9c60*/  ULDC UR5, c[0x0][0x248] ;  /* 0x0000920000057ab9 */ /* 0x000fe20000000800 */
[-C--:B------:R-:W-:Y:S01]  /*9c70*/  LEA.HI.X.SX32 R7, R17, R2.reuse, 0x1, P4 ;  /* 0x0000000211077211 */ /* 0x080fe200020f0eff */
[----:B------:R-:W-:Y:S01]  /*9c80*/  VIADD R16, R9, UR5 ;  /* 0x0000000509107c36 */ /* 0x000fe20008000000 */
[C---:B------:R-:W-:Y:S01]  /*9c90*/  PRMT R19, R26.reuse, 0x7770, RZ ;  /* 0x000077701a137816 */ /* 0x040fe200000000ff */
[----:B------:R-:W-:Y:S01]  /*9ca0*/  VIADD R4, R5, 0x59 ;  /* 0x0000005905047836 */ /* 0x000fe20000000000 */
[CC--:B------:R-:W-:Y:S01]  /*9cb0*/  IADD3 R8, P4, R9.reuse, R3.reuse, RZ ;  /* 0x0000000309087210 */ /* 0x0c0fe20007f9e0ff */
[----:B------:R-:W-:Y:S01]  /*9cc0*/  ULDC UR4, c[0x0][0x22c] ;  /* 0x00008b0000047ab9 */ /* 0x000fe20000000800 */
[----:B------:R-:W-:Y:S01]  /*9cd0*/  PRMT R17, R26, 0x7771, RZ ;  /* 0x000077711a117816 */ /* 0x000fe200000000ff */
[----:B------:R2:W-:Y:S01]  /*9ce0*/  @P6 STG.E.U8 desc[UR14][R6.64], R19 ;  /* 0x0000001306006986 */ /* 0x0005e2000c10110e */
[----:B0-----:R-:W-:Y:S01]  /*9cf0*/  IADD3 R10, P6, R16, R3, RZ ;  /* 0x00000003100a7210 */ /* 0x001fe20007fde0ff */
[----:B------:R-:W-:Y:S01]  /*9d00*/  ULDC UR5, c[0x0][0x22c] ;  /* 0x00008b0000057ab9 */ /* 0x000fe20000000800 */
[----:B------:R-:W-:-:S02]  /*9d10*/  LEA.HI.X.SX32 R9, R9, R2, 0x1, P4 ;  /* 0x0000000209097211 */ /* 0x000fc400020f0eff */
[----:B------:R-:W-:Y:S01]  /*9d20*/  ISETP.LT.AND P4, PT, R4, UR4, !P0 ;  /* 0x0000000404007c0c */ /* 0x000fe2000c781270 */
[----:B------:R-:W-:Y:S01]  /*9d30*/  VIADD R4, R5, 0x5a ;  /* 0x0000005a05047836 */ /* 0x000fe20000000000 */
[----:B------:R-:W-:Y:S01]  /*9d40*/  ULDC UR4, c[0x0][0x248] ;  /* 0x0000920000047ab9 */ /* 0x000fe20000000800 */
[C---:B------:R-:W-:Y:S01]  /*9d50*/  LEA.HI.X.SX32 R11, R16.reuse, R2, 0x1, P6 ;  /* 0x00000002100b7211 */ /* 0x040fe200030f0eff */
[----:B------:R-:W-:Y:S01]  /*9d60*/  VIADD R16, R16, UR4 ;  /* 0x0000000410107c36 */ /* 0x000fe20008000000 */
[----:B------:R-:W-:Y:S01]  /*9d70*/  PRMT R21, R27, 0x7770, RZ ;  /* 0x000077701b157816 */ /* 0x000fe200000000ff */
[----:B------:R0:W-:Y:S01]  /*9d80*/  @P5 STG.E.U8 desc[UR14][R8.64], R17 ;  /* 0x0000001108005986 */ /* 0x0001e2000c10110e */
[----:B------:R-:W-:Y:S01]  /*9d90*/  ISETP.LT.AND P6, PT, R4, UR5, !P0 ;  /* 0x0000000504007c0c */ /* 0x000fe2000c7c1270 */
[----:B------:R-:W-:Y:S01]  /*9da0*/  VIADD R4, R5, 0x5b ;  /* 0x0000005b05047836 */ /* 0x000fe20000000000 */
[----:B------:R-:W-:Y:S01]  /*9db0*/  ULDC UR4, c[0x0][0x248] ;  /* 0x0000920000047ab9 */ /* 0x000fe20000000800 */
[----:B------:R3:W-:Y:S01]  /*9dc0*/  @P2 STG.E.U8 desc[UR14][R10.64], R21 ;  /* 0x000000150a002986 */ /* 0x0007e2000c10110e */
[----:B--2---:R-:W-:Y:S01]  /*9dd0*/  IADD3 R6, P2, R16, R3, RZ ;  /* 0x0000000310067210 */ /* 0x004fe20007f5e0ff */
[----:B------:R-:W-:Y:S01]  /*9de0*/  ULDC UR5, c[0x0][0x22c] ;  /* 0x00008b0000057ab9 */ /* 0x000fe20000000800 */
[----:B------:R-:W-:-:S02]  /*9df0*/  PRMT R19, R27, 0x7771, RZ ;  /* 0x000077711b137816 */ /* 0x000fc400000000ff */
[----:B------:R-:W-:Y:S01]  /*9e00*/  ISETP.LT.AND P5, PT, R4, UR5, !P0 ;  /* 0x0000000504007c0c */ /* 0x000fe2000c7a1270 */
[----:B------:R-:W-:Y:S01]  /*9e10*/  VIADD R4, R5, 0x5c ;  /* 0x0000005c05047836 */ /* 0x000fe20000000000 */
[CC--:B------:R-:W-:Y:S01]  /*9e20*/  LEA.HI.X.SX32 R7, R16.reuse, R2.reuse, 0x1, P2 ;  /* 0x0000000210077211 */ /* 0x0c0fe200010f0eff */
[----:B0-----:R-:W-:Y:S01]  /*9e30*/  VIADD R17, R16, UR4 ;  /* 0x0000000410117c36 */ /* 0x001fe20008000000 */
[----:B------:R-:W-:Y:S01]  /*9e40*/  ULDC UR4, c[0x0][0x22c] ;  /* 0x00008b0000047ab9 */ /* 0x000fe20000000800 */
[----:B------:R-:W-:Y:S02]  /*9e50*/  ULDC UR5, c[0x0][0x22c] ;  /* 0x00008b0000057ab9 */ /* 0x000fe40000000800 */
[----:B------:R0:W-:Y:S01]  /*9e60*/  @P3 STG.E.U8 desc[UR14][R6.64], R19 ;  /* 0x0000001306003986 */ /* 0x0001e2000c10110e */
[C---:B------:R-:W-:Y:S02]  /*9e70*/  IADD3 R8, P2, R17.reuse, R3, RZ ;  /* 0x0000000311087210 */ /* 0x040fe40007f5e0ff */
[----:B------:R-:W-:Y:S01]  /*9e80*/  ISETP.LT.AND P3, PT, R4, UR4, !P0 ;  /* 0x0000000404007c0c */ /* 0x000fe2000c761270 */
[----:B------:R-:W-:Y:S01]  /*9e90*/  ULDC UR4, c[0x0][0x248] ;  /* 0x0000920000047ab9 */ /* 0x000fe20000000800 */
[C---:B------:R-:W-:Y:S01]  /*9ea0*/  LEA.HI.X.SX32 R9, R17.reuse, R2, 0x1, P2 ;  /* 0x0000000211097211 */ /* 0x040fe200010f0eff */
[----:B------:R-:W-:Y:S01]  /*9eb0*/  VIADD R17, R17, UR4 ;  /* 0x0000000411117c36 */ /* 0x000fe20008000000 */
[----:B---3--:R-:W-:Y:S01]  /*9ec0*/  PRMT R21, R24, 0x7772, RZ ;  /* 0x0000777218157816 */ /* 0x008fe200000000ff */
[----:B------:R-:W-:Y:S01]  /*9ed0*/  VIADD R4, R5, 0x5d ;  /* 0x0000005d05047836 */ /* 0x000fe20000000000 */
[----:B------:R-:W-:-:S03]  /*9ee0*/  ULDC UR4, c[0x0][0x22c] ;  /* 0x00008b0000047ab9 */ /* 0x000fc60000000800 */
[----:B------:R2:W-:Y:S01]  /*9ef0*/  @P1 STG.E.U8 desc[UR14][R8.64], R21 ;  /* 0x0000001508001986 */ /* 0x0005e2000c10110e */
[C---:B------:R-:W-:Y:S02]  /*9f00*/  IADD3 R10, P1, R17.reuse, R3, RZ ;  /* 0x00000003110a7210 */ /* 0x040fe40007f3e0ff */
        /* <DEDUP_REMOVED lines=12> */
[----:B------:R-:W-:Y:S01]  /*9fd0*/  LEA.HI.X.SX32 R7, R17, R2, 0x1, P4 ;  /* 0x0000000211077211 */ /* 0x000fe200020f0eff */
[----:B------:R-:W-:Y:S01]  /*9fe0*/  VIADD R16, R9, UR5 ;  /* 0x0000000509107c36 */ /* 0x000fe20008000000 */
[----:B------:R-:W-:Y:S01]  /*9ff0*/  PRMT R17, R25, 0x7772, RZ ;  /* 0x0000777219117816 */ /* 0x000fe200000000ff */
[----:B------:R-:W-:Y:S01]  /*a000*/  VIADD R4, R5, 0x5f ;  /* 0x0000005f05047836 */ /* 0x000fe20000000000 */
[-C--:B------:R-:W-:Y:S01]  /*a010*/  IADD3 R8, P4, R9, R3.reuse, RZ ;  /* 0x0000000309087210 */ /* 0x080fe20007f9e0ff */
[----:B------:R-:W-:Y:S01]  /*a020*/  ULDC UR4, c[0x0][0x22c] ;  /* 0x00008b0000047ab9 */ /* 0x000fe20000000800 */
[----:B------:R-:W-:Y:S01]  /*a030*/  ULDC UR5, c[0x0][0x22c] ;  /* 0x00008b0000057ab9 */ /* 0x000fe20000000800 */
[----:B------:R2:W-:Y:S01]  /*a040*/  @P6 STG.E.U8 desc[UR14][R6.64], R17 ;  /* 0x0000001106006986 */ /* 0x0005e2000c10110e */
[----:B0-----:R-:W-:-:S02]  /*a050*/  IADD3 R10, P6, R16, R3, RZ ;  /* 0x00000003100a7210 */ /* 0x001fc40007fde0ff */
[-C--:B------:R-:W-:Y:S02]  /*a060*/  LEA.HI.X.SX32 R9, R9, R2.reuse, 0x1, P4 ;  /* 0x0000000209097211 */ /* 0x080fe400020f0eff */
[----:B------:R-:W-:Y:S01]  /*a070*/  ISETP.LT.AND P4, PT, R4, UR4, !P0 ;  /* 0x0000000404007c0c */ /* 0x000fe2000c781270 */
[----:B------:R-:W-:Y:S01]  /*a080*/  VIADD R4, R5, 0x60 ;  /* 0x0000006005047836 */ /* 0x000fe20000000000 */
[----:B------:R-:W-:Y:S01]  /*a090*/  PRMT R25, R25, 0x7773, RZ ;  /* 0x0000777319197816 */ /* 0x000fe200000000ff */
[----:B------:R-:W-:Y:S01]  /*a0a0*/  ULDC UR4, c[0x0][0x248] ;  /* 0x0000920000047ab9 */ /* 0x000fe20000000800 */
[CC--:B------:R-:W-:Y:S01]  /*a0b0*/  LEA.HI.X.SX32 R11, R16.reuse, R2.reuse, 0x1, P6 ;  /* 0x00000002100b7211 */ /* 0x0c0fe200030f0eff */
[----:B------:R-:W-:Y:S01]  /*a0c0*/  VIADD R16, R16, UR4 ;  /* 0x0000000410107c36 */ /* 0x000fe20008000000 */
[----:B------:R-:W-:Y:S01]  /*a0d0*/  PRMT R19, R26, 0x7772, RZ ;  /* 0x000077721a137816 */ /* 0x000fe200000000ff */
[----:B------:R0:W-:Y:S01]  /*a0e0*/  @P5 STG.E.U8 desc[UR14][R8.64], R25 ;  /* 0x0000001908005986 */ /* 0x0001e2000c10110e */
[----:B------:R-:W-:Y:S01]  /*a0f0*/  ISETP.LT.AND P6, PT, R4, UR5, !P0 ;  /* 0x0000000504007c0c */ /* 0x000fe2000c7c1270 */
[C---:B------:R-:W-:Y:S01]  /*a100*/  VIADD R4, R5.reuse, 0x61 ;  /* 0x0000006105047836 */ /* 0x040fe20000000000 */
[----:B------:R-:W-:Y:S01]  /*a110*/  ULDC UR4, c[0x0][0x248] ;  /* 0x0000920000047ab9 */ /* 0x000fe20000000800 */
[----:B------:R3:W-:Y:S01]  /*a120*/  @P3 STG.E.U8 desc[UR14][R10.64], R19 ;  /* 0x000000130a003986 */ /* 0x0007e2000c10110e */
[CC--:B--2---:R-:W-:Y:S01]  /*a130*/  IADD3 R6, P3, R16.reuse, R3.reuse, RZ ;  /* 0x0000000310067210 */ /* 0x0c4fe20007f7e0ff */
        /* <DEDUP_REMOVED lines=8> */
[----:B0-----:R-:W-:-:S03]  /*a1c0*/  IADD3 R8, P3, R17, R3, RZ ;  /* 0x0000000311087210 */ /* 0x001fc60007f7e0ff */
[----:B------:R0:W-:Y:S01]  /*a1d0*/  @P2 STG.E.U8 desc[UR14][R6.64], R21 ;  /* 0x0000001506002986 */ /* 0x0001e2000c10110e */
        /* <DEDUP_REMOVED lines=8> */
[----:B------:R-:W-:Y:S02]  /*a260*/  IADD3 R10, P1, R17, R3, RZ ;  /* 0x00000003110a7210 */ /* 0x000fe40007f3e0ff */
[----:B------:R-:W-:Y:S01]  /*a270*/  ISETP.LT.AND P3, PT, R4, UR4, !P0 ;  /* 0x0000000404007c0c */ /* 0x000fe2000c761270 */
[----:B------:R-:W-:Y:S01]  /*a280*/  ULDC UR4, c[0x0][0x248] ;  /* 0x0000920000047ab9 */ /* 0x000fe20000000800 */
[----:B------:R-:W-:Y:S02]  /*a290*/  PRMT R27, R27, 0x7773, RZ ;  /* 0x000077731b1b7816 */ /* 0x000fe400000000ff */
[C---:B------:R-:W-:Y:S01]  /*a2a0*/  LEA.HI.X.SX32 R11, R17.reuse, R2, 0x1, P1 ;  /* 0x00000002110b7211 */ /* 0x040fe200008f0eff */
[----:B------:R-:W-:Y:S01]  /*a2b0*/  VIADD R17, R17, UR4 ;  /* 0x0000000411117c36 */ /* 0x000fe20008000000 */
[----:B------:R-:W-:Y:S01]  /*a2c0*/  ULDC UR4, c[0x0][0x248] ;  /* 0x0000920000047ab9 */ /* 0x000fe20000000800 */
[----:B------:R-:W-:-:S02]  /*a2d0*/  VIADD R4, R5, 0x64 ;  /* 0x0000006405047836 */ /* 0x000fc40000000000 */
[----:B------:R3:W-:Y:S01]  /*a2e0*/  @P4 STG.E.U8 desc[UR14][R10.64], R27 ;  /* 0x0000001b0a004986 */ /* 0x0007e2000c10110e */
[CC--:B0-----:R-:W-:Y:S01]  /*a2f0*/  IADD3 R6, P4, R17.reuse, R3.reuse, RZ ;  /* 0x0000000311067210 */ /* 0x0c1fe20007f9e0ff */
[C---:B--2---:R-:W-:Y:S01]  /*a300*/  VIADD R9, R17.reuse, UR4 ;  /* 0x0000000411097c36 */ /* 0x044fe20008000000 */
[----:B------:R-:W-:Y:S01]  /*a310*/  ISETP.LT.AND P1, PT, R4, UR5, !P0 ;  /* 0x0000000504007c0c */ /* 0x000fe2000c721270 */
[----:B------:R-:W-:Y:S01]  /*a320*/  ULDC UR5, c[0x0][0x248] ;  /* 0x0000920000057ab9 */ /* 0x000fe20000000800 */
[-C--:B------:R-:W-:Y:S01]  /*a330*/  LEA.HI.X.SX32 R7, R17, R2.reuse, 0x1, P4 ;  /* 0x0000000211077211 */ /* 0x080fe200020f0eff */
[----:B------:R-:W-:Y:S01]  /*a340*/  VIADD R16, R9, UR5 ;  /* 0x0000000509107c36 */ /* 0x000fe20008000000 */
[C---:B-1----:R-:W-:Y:S01]  /*a350*/  PRMT R21, R12.reuse, 0x7770, RZ ;  /* 0x000077700c157816 */ /* 0x042fe200000000ff */
[----:B------:R-:W-:Y:S01]  /*a360*/  VIADD R4, R5, 0x65 ;  /* 0x0000006505047836 */ /* 0x000fe20000000000 */
[CC--:B------:R-:W-:Y:S01]  /*a370*/  IADD3 R8, P4, R9.reuse, R3.reuse, RZ ;  /* 0x0000000309087210 */ /* 0x0c0fe20007f9e0ff */
[----:B------:R-:W-:Y:S01]  /*a380*/  ULDC UR4, c[0x0][0x22c] ;  /* 0x00008b0000047ab9 */ /* 0x000fe20000000800 */
[----:B------:R-:W-:Y:S01]  /*a390*/  PRMT R17, R12, 0x7771, RZ ;  /* 0x000077710c117816 */ /* 0x000fe200000000ff */
[----:B------:R0:W-:Y:S01]  /*a3a0*/  @P6 STG.E.U8 desc[UR14][R6.64], R21 ;  /* 0x0000001506006986 */ /* 0x0001e2000c10110e */
[----:B---3--:R-:W-:Y:S01]  /*a3b0*/  IADD3 R10, P6, R16, R3, RZ ;  /* 0x00000003100a7210 */ /* 0x008fe20007fde0ff */
        /* <DEDUP_REMOVED lines=13> */
[----:B0-----:R-:W-:Y:S01]  /*a490*/  IADD3 R6, P2, R16, R3, RZ ;  /* 0x0000000310067210 */ /* 0x001fe20007f5e0ff */
[----:B------:R-:W-:Y:S01]  /*a4a0*/  ULDC UR5, c[0x0][0x22c] ;  /* 0x00008b0000057ab9 */ /* 0x000fe20000000800 */
[----:B------:R-:W-:-:S02]  /*a4b0*/  PRMT R21, R13, 0x7771, RZ ;  /* 0x000077710d157816 */ /* 0x000fc400000000ff */
[----:B------:R-:W-:Y:S01]  /*a4c0*/  ISETP.LT.AND P5, PT, R4, UR5, !P0 ;  /* 0x0000000504007c0c */ /* 0x000fe2000c7a1270 */
[----:B------:R-:W-:Y:S01]  /*a4d0*/  VIADD R4, R5, 0x68 ;  /* 0x0000006805047836 */ /* 0x000fe20000000000 */
[CC--:B------:R-:W-:Y:S01]  /*a4e0*/  LEA.HI.X.SX32 R7, R16.reuse, R2.reuse, 0x1, P2 ;  /* 0x0000000210077211 */ /* 0x0c0fe200010f0eff */
[----:B-1----:R-:W-:Y:S01]  /*a4f0*/  VIADD R17, R16, UR4 ;  /* 0x0000000410117c36 */ /* 0x002fe20008000000 */
        /* <DEDUP_REMOVED lines=8> */
[----:B--2---:R-:W-:Y:S01]  /*a580*/  PRMT R19, R14, 0x7770, RZ ;  /* 0x000077700e137816 */ /* 0x004fe200000000ff */
        /* <DEDUP_REMOVED lines=13> */
[C---:B-1----:R-:W-:Y:S01]  /*a660*/  VIADD R9, R17.reuse, UR4 ;  /* 0x0000000411097c36 */ /* 0x042fe20008000000 */
[----:B------:R-:W-:Y:S01]  /*a670*/  ISETP.LT.AND P1, PT, R4, UR5, !P0 ;  /* 0x0000000504007c0c */ /* 0x000fe2000c721270 */
[----:B------:R-:W-:Y:S01]  /*a680*/  ULDC UR5, c[0x0][0x248] ;  /* 0x0000920000057ab9 */ /* 0x000fe20000000800 */
[-C--:B------:R-:W-:Y:S01]  /*a690*/  LEA.HI.X.SX32 R7, R17, R2.reuse, 0x1, P4 ;  /* 0x0000000211077211 */ /* 0x080fe200020f0eff */
[----:B------:R-:W-:Y:S01]  /*a6a0*/  VIADD R16, R9, UR5 ;  /* 0x0000000509107c36 */ /* 0x000fe20008000000 */
[----:B------:R-:W-:Y:S01]  /*a6b0*/  PRMT R19, R15, 0x7770, RZ ;  /* 0x000077700f137816 */ /* 0x000fe200000000ff */
[----:B------:R-:W-:Y:S01]  /*a6c0*/  VIADD R4, R5, 0x6b ;  /* 0x0000006b05047836 */ /* 0x000fe20000000000 */
[-C--:B------:R-:W-:Y:S01]  /*a6d0*/  IADD3 R8, P4, R9, R3.reuse, RZ ;  /* 0x0000000309087210 */ /* 0x080fe20007f9e0ff */
[----:B------:R-:W-:Y:S01]  /*a6e0*/  ULDC UR4, c[0x0][0x22c] ;  /* 0x00008b0000047ab9 */ /* 0x000fe20000000800 */
[----:B------:R-:W-:Y:S01]  /*a6f0*/  PRMT R17, R15, 0x7771, RZ ;  /* 0x000077710f117816 */ /* 0x000fe200000000ff */
[----:B------:R1:W-:Y:S01]  /*a700*/  @P6 STG.E.U8 desc[UR14][R6.64], R19 ;  /* 0x0000001306006986 */ /* 0x0003e2000c10110e */
[----:B0-----:R-:W-:Y:S01]  /*a710*/  IADD3 R10, P6, R16, R3, RZ ;  /* 0x00000003100a7210 */ /* 0x001fe20007fde0ff */
[----:B------:R-:W-:Y:S01]  /*a720*/  ULDC UR5, c[0x0][0x22c] ;  /* 0x00008b0000057ab9 */ /* 0x000fe20000000800 */
[----:B------:R-:W-:-:S02]  /*a730*/  LEA.HI.X.SX32 R9, R9, R2, 0x1, P4 ;  /* 0x0000000209097211 */ /* 0x000fc400020f0eff */
[----:B------:R-:W-:Y:S01]  /*a740*/  ISETP.LT.AND P4, PT, R4, UR4, !P0 ;  /* 0x0000000404007c0c */ /* 0x000fe2000c781270 */
[C---:B------:R-:W-:Y:S01]  /*a750*/  VIADD R4, R5.reuse, 0x6c ;  /* 0x0000006c05047836 */ /* 0x040fe20000000000 */
[----:B------:R-:W-:Y:S01]  /*a760*/  ULDC UR4, c[0x0][0x248] ;  /* 0x0000920000047ab9 */ /* 0x000fe20000000800 */
[CC--:B------:R-:W-:Y:S01]  /*a770*/  LEA.HI.X.SX32 R11, R16.reuse, R2.reuse, 0x1, P6 ;  /* 0x00000002100b7211 */ /* 0x0c0fe200030f0eff */
[----:B------:R-:W-:Y:S01]  /*a780*/  VIADD R16, R16, UR4 ;  /* 0x0000000410107c36 */ /* 0x000fe20008000000 */
[----:B------:R-:W-:Y:S01]  /*a790*/  PRMT R21, R12, 0x7772, RZ ;  /* 0x000077720c157816 */ /* 0x000fe200000000ff */
[----:B------:R0:W-:Y:S01]  /*a7a0*/  @P5 STG.E.U8 desc[UR14][R8.64], R17 ;  /* 0x0000001108005986 */ /* 0x0001e2000c10110e */
[----:B------:R-:W-:Y:S01]  /*a7b0*/  ISETP.LT.AND P6, PT, R4, UR5, !P0 ;  /* 0x0000000504007c0c */ /* 0x000fe2000c7c1270 */
[C---:B------:R-:W-:Y:S01]  /*a7c0*/  VIADD R4, R5.reuse, 0x6d ;  /* 0x0000006d05047836 */ /* 0x040fe20000000000 */
[----:B-1----:R-:W-:Y:S01]  /*a7d0*/  IADD3 R6, P5, R16, R3, RZ ;  /* 0x0000000310067210 */ /* 0x002fe20007fbe0ff */
[----:B------:R-:W-:Y:S01]  /*a7e0*/  ULDC UR5, c[0x0][0x22c] ;  /* 0x00008b0000057ab9 */ /* 0x000fe20000000800 */
[----:B------:R1:W-:Y:S01]  /*a7f0*/  @P3 STG.E.U8 desc[UR14][R10.64], R21 ;  /* 0x000000150a003986 */ /* 0x0003e2000c10110e */
[----:B------:R-:W-:Y:S01]  /*a800*/  ULDC UR4, c[0x0][0x248] ;  /* 0x0000920000047ab9 */ /* 0x000fe20000000800 */
[----:B------:R-:W-:Y:S01]  /*a810*/  ISETP.LT.AND P3, PT, R4, UR5, !P0 ;  /* 0x0000000504007c0c */ /* 0x000fe2000c761270 */
[----:B------:R-:W-:Y:S01]  /*a820*/  VIADD R4, R5, 0x6e ;  /* 0x0000006e05047836 */ /* 0x000fe20000000000 */
[----:B------:R-:W-:Y:S01]  /*a830*/  LEA.HI.X.SX32 R7, R16, R2, 0x1, P5 ;  /* 0x0000000210077211 */ /* 0x000fe200028f0eff */
[----:B------:R-:W-:Y:S01]  /*a840*/  ULDC UR5, c[0x0][0x22c] ;  /* 0x00008b0000057ab9 */ /* 0x000fe20000000800 */
[----:B------:R-:W-:Y:S01]  /*a850*/  PRMT R19, R12, 0x7773, RZ ;  /* 0x000077730c137816 */ /* 0x000fe200000000ff */
[----:B0-----:R-:W-:Y:S01]  /*a860*/  VIADD R17, R16, UR4 ;  /* 0x0000000410117c36 */ /* 0x001fe20008000000 */
[----:B------:R-:W-:-:S03]  /*a870*/  ULDC UR4, c[0x0][0x22c] ;  /* 0x00008b0000047ab9 */ /* 0x000fc60000000800 */
[----:B------:R0:W-:Y:S01]  /*a880*/  @P2 STG.E.U8 desc[UR14][R6.64], R19 ;  /* 0x0000001306002986 */ /* 0x0001e2000c10110e */
[CC--:B------:R-:W-:Y:S02]  /*a890*/  IADD3 R8, P5, R17.reuse, R3.reuse, RZ ;  /* 0x0000000311087210 */ /* 0x0c0fe40007fbe0ff */
[----:B------:R-:W-:Y:S01]  /*a8a0*/  ISETP.LT.AND P2, PT, R4, UR4, !P0 ;  /* 0x0000000404007c0c */ /* 0x000fe2000c741270 */
[----:B------:R-:W-:Y:S01]  /*a8b0*/  ULDC UR4, c[0x0][0x248] ;  /* 0x0000920000047ab9 */ /* 0x000fe20000000800 */
[CC--:B------:R-:W-:Y:S01]  /*a8c0*/  LEA.HI.X.SX32 R9, R17.reuse, R2.reuse, 0x1, P5 ;  /* 0x0000000211097211 */ /* 0x0c0fe200028f0eff */
[----:B-1----:R-:W-:Y:S01]  /*a8d0*/  VIADD R10, R17, UR4 ;  /* 0x00000004110a7c36 */ /* 0x002fe20008000000 */
[----:B------:R-:W-:Y:S01]  /*a8e0*/  PRMT R11, R13, 0x7772, RZ ;  /* 0x000077720d0b7816 */ /* 0x000fe200000000ff */
[----:B------:R-:W-:Y:S01]  /*a8f0*/  VIADD R4, R5, 0x6f ;  /* 0x0000006f05047836 */ /* 0x000fe20000000000 */
[----:B------:R-:W-:Y:S02]  /*a900*/  ULDC UR4, c[0x0][0x22c] ;  /* 0x00008b0000047ab9 */ /* 0x000fe40000000800 */
[----:B------:R-:W-:Y:S01]  /*a910*/  IADD3 R16, P5, R10, R3, RZ ;  /* 0x000000030a107210 */ /* 0x000fe20007fbe0ff */
[----:B------:R-:W-:Y:S01]  /*a920*/  @P1 STG.E.U8 desc[UR14][R8.64], R11 ;  /* 0x0000000b08001986 */ /* 0x000fe2000c10110e */
[----:B------:R-:W-:Y:S01]  /*a930*/  ISETP.LT.AND P1, PT, R4, UR4, !P0 ;  /* 0x0000000404007c0c */ /* 0x000fe2000c721270 */
[----:B------:R-:W-:Y:S01]  /*a940*/  ULDC UR4, c[0x0][0x248] ;  /* 0x0000920000047ab9 */ /* 0x000fe20000000800 */
[C---:B------:R-:W-:Y:S01]  /*a950*/  LEA.HI.X.SX32 R17, R10.reuse, R2, 0x1, P5 ;  /* 0x000000020a117211 */ /* 0x040fe200028f0eff */
[----:B------:R-:W-:Y:S01]  /*a960*/  VIADD R10, R10, UR4 ;  /* 0x000000040a0a7c36 */ /* 0x000fe20008000000 */
[----:B------:R-:W-:Y:S01]  /*a970*/  PRMT R23, R13, 0x7773, RZ ;  /* 0x000077730d177816 */ /* 0x000fe200000000ff */
[----:B------:R-:W-:-:S04]  /*a980*/  ULDC UR4, c[0x0][0x248] ;  /* 0x0000920000047ab9 */ /* 0x000fc80000000800 */
[----:B------:R1:W-:Y:S01]  /*a990*/  @P4 STG.E.U8 desc[UR14][R16.64], R23 ;  /* 0x0000001710004986 */ /* 0x0003e2000c10110e */
[CC--:B0-----:R-:W-:Y:S01]  /*a9a0*/  IADD3 R6, P4, R10.reuse, R3.reuse, RZ ;  /* 0x000000030a067210 */ /* 0x0c1fe20007f9e0ff */
[C---:B------:R-:W-:Y:S02]  /*a9b0*/  VIADD R4, R5.reuse, 0x70 ;  /* 0x0000007005047836 */ /* 0x040fe40000000000 */
[C---:B------:R-:W-:Y:S01]  /*a9c0*/  VIADD R18, R10.reuse, UR4 ;  /* 0x000000040a127c36 */ /* 0x040fe20008000000 */
[----:B------:R-:W-:Y:S01]  /*a9d0*/  LEA.HI.X.SX32 R7, R10, R2, 0x1, P4 ;  /* 0x000000020a077211 */ /* 0x000fe200020f0eff */
[----:B------:R-:W-:Y:S01]  /*a9e0*/  ULDC UR4, c[0x0][0x22c] ;  /* 0x00008b0000047ab9 */ /* 0x000fe20000000800 */
[----:B------:R0:W2:Y:S01]  /*a9f0*/  LDS.128 R8, [R0] ;  /* 0x0000000000087984 */ /* 0x0000a20000000c00 */
[----:B------:R-:W-:Y:S01]  /*aa00*/  ISETP.LT.AND P5, PT, R4, UR5, !P0 ;  /* 0x0000000504007c0c */ /* 0x000fe2000c7a1270 */
[----:B------:R-:W-:Y:S01]  /*aa10*/  VIADD R4, R5, 0x71 ;  /* 0x0000007105047836 */ /* 0x000fe20000000000 */
[----:B------:R-:W-:Y:S01]  /*aa20*/  IADD3 R12, P4, R18, R3, RZ ;  /* 0x00000003120c7210 */ /* 0x000fe20007f9e0ff */
[----:B------:R-:W-:-:S03]  /*aa30*/  ULDC UR5, c[0x0][0x22c] ;  /* 0x00008b0000057ab9 */ /* 0x000fc60000000800 */
[----:B------:R-:W-:Y:S02]  /*aa40*/  LEA.HI.X.SX32 R13, R18, R2, 0x1, P4 ;  /* 0x00000002120d7211 */ /* 0x000fe400020f0eff */
[----:B------:R-:W-:Y:S01]  /*aa50*/  ISETP.LT.AND P4, PT, R4, UR4, !P0 ;  /* 0x0000000404007c0c */ /* 0x000fe2000c781270 */
[----:B------:R-:W-:Y:S01]  /*aa60*/  ULDC UR4, c[0x0][0x248] ;  /* 0x0000920000047ab9 */ /* 0x000fe20000000800 */
[----:B------:R-:W-:Y:S01]  /*aa70*/  PRMT R19, R14, 0x7772, RZ ;  /* 0x000077720e137816 */ /* 0x000fe200000000ff */
[----:B------:R-:W-:Y:S01]  /*aa80*/  VIADD R18, R18, UR4 ;  /* 0x0000000412127c36 */ /* 0x000fe20008000000 */
[----:B------:R-:W-:Y:S01]  /*aa90*/  PRMT R21, R14, 0x7773, RZ ;  /* 0x000077730e157816 */ /* 0x000fe200000000ff */
[----:B------:R-:W-:Y:S01]  /*aaa0*/  VIADD R4, R5, 0x72 ;  /* 0x0000007205047836 */ /* 0x000fe20000000000 */
[----:B------:R-:W-:Y:S01]  /*aab0*/  ULDC UR4, c[0x0][0x248] ;  /* 0x0000920000047ab9 */ /* 0x000fe20000000800 */
[----:B------:R3:W-:Y:S01]  /*aac0*/  @P6 STG.E.U8 desc[UR14][R6.64], R19 ;  /* 0x0000001306006986 */ /* 0x0007e2000c10110e */
[----:B-1----:R-:W-:-:S03]  /*aad0*/  IADD3 R16, P6, R18, R3, RZ ;  /* 0x0000000312107210 */ /* 0x002fc60007fde0ff */
[----:B------:R1:W-:Y:S01]  /*aae0*/  @P3 STG.E.U8 desc[UR14][R12.64], R21 ;  /* 0x000000150c003986 */ /* 0x0003e2000c10110e */
[----:B------:R-:W-:Y:S01]  /*aaf0*/  ISETP.LT.AND P3, PT, R4, UR5, !P0 ;  /* 0x0000000504007c0c */ /* 0x000fe2000c761270 */
[----:B------:R-:W-:Y:S01]  /*ab00*/  VIADD R4, R5, 0x73 ;  /* 0x0000007305047836 */ /* 0x000fe20000000000 */
[C---:B------:R-:W-:Y:S01]  /*ab10*/  LEA.HI.X.SX32 R17, R18.reuse, R2, 0x1, P6 ;  /* 0x0000000212117211 */ /* 0x040fe200030f0eff */
[----:B0-----:R-:W-:Y:S01]  /*ab20*/  VIADD R0, R18, UR4 ;  /* 0x0000000412007c36 */ /* 0x001fe20008000000 */
[----:B------:R-:W-:Y:S01]  /*ab30*/  ULDC UR4, c[0x0][0x22c] ;  /* 0x00008b0000047ab9 */ /* 0x000fe20000000800 */
[----:B------:R-:W-:Y:S01]  /*ab40*/  ULDC UR5, c[0x0][0x22c] ;  /* 0x00008b0000057ab9 */ /* 0x000fe20000000800 */
[C---:B---3--:R-:W-:Y:S02]  /*ab50*/  PRMT R19, R15.reuse, 0x7773, RZ ;  /* 0x000077730f137816 */ /* 0x048fe400000000ff */
[----:B------:R-:W-:Y:S02]  /*ab60*/  PRMT R15, R15, 0x7772, RZ ;  /* 0x000077720f0f7816 */ /* 0x000fe400000000ff */
[----:B------:R-:W-:-:S03]  /*ab70*/  IADD3 R6, P6, R0, R3, RZ ;  /* 0x0000000300067210 */ /* 0x000fc60007fde0ff */
[----:B------:R-:W-:Y:S01]  /*ab80*/  @P2 STG.E.U8 desc[UR14][R16.64], R15 ;  /* 0x0000000f10002986 */ /* 0x000fe2000c10110e */
[----:B------:R-:W-:Y:S01]  /*ab90*/  ISETP.LT.AND P2, PT, R4, UR4, !P0 ;  /* 0x0000000404007c0c */ /* 0x000fe2000c741270 */
[----:B------:R-:W-:Y:S02]  /*aba0*/  ULDC UR4, c[0x0][0x248] ;  /* 0x0000920000047ab9 */ /* 0x000fe40000000800 */
[C---:B------:R-:W-:Y:S01]  /*abb0*/  VIADD R4, R0.reuse, UR4 ;  /* 0x0000000400047c36 */ /* 0x040fe20008000000 */
[-C--:B------:R-:W-:Y:S01]  /*abc0*/  LEA.HI.X.SX32 R7, R0, R2.reuse, 0x1, P6 ;  /* 0x0000000200077211 */ /* 0x080fe200030f0eff */
[C---:B------:R-:W-:Y:S01]  /*abd0*/  VIADD R0, R5.reuse, 0x74 ;  /* 0x0000007405007836 */ /* 0x040fe20000000000 */
[----:B------:R-:W-:Y:S02]  /*abe0*/  ULDC UR4, c[0x0][0x248] ;  /* 0x0000920000047ab9 */ /* 0x000fe40000000800 */
[CC--:B-1----:R-:W-:Y:S01]  /*abf0*/  IADD3 R12, P6, R4.reuse, R3.reuse, RZ ;  /* 0x00000003040c7210 */ /* 0x0c2fe20007fde0ff */
[----:B------:R2:W-:Y:S01]  /*ac00*/  @P1 STG.E.U8 desc[UR14][R6.64], R19 ;  /* 0x0000001306001986 */ /* 0x0005e2000c10110e */
[----:B------:R-:W-:Y:S01]  /*ac10*/  VIADD R18, R4, UR4 ;  /* 0x0000000404127c36 */ /* 0x000fe20008000000 */
[----:B------:R-:W-:Y:S01]  /*ac20*/  ISETP.LT.AND P1, PT, R0, UR5, !P0 ;  /* 0x0000000500007c0c */ /* 0x000fe2000c721270 */
[----:B------:R-:W-:Y:S01]  /*ac30*/  VIADD R0, R5, 0x75 ;  /* 0x0000007505007836 */ /* 0x000fe20000000000 */
[----:B------:R-:W-:Y:S01]  /*ac40*/  LEA.HI.X.SX32 R13, R4, R2, 0x1, P6 ;  /* 0x00000002040d7211 */ /* 0x000fe200030f0eff */
[----:B------:R-:W-:Y:S01]  /*ac50*/  ULDC UR4, c[0x0][0x22c] ;  /* 0x00008b0000047ab9 */ /* 0x000fe20000000800 */
[----:B------:R-:W-:Y:S01]  /*ac60*/  IADD3 R14, P6, R18, R3, RZ ;  /* 0x00000003120e7210 */ /* 0x000fe20007fde0ff */
[----:B------:R-:W-:Y:S01]  /*ac70*/  ULDC UR5, c[0x0][0x22c] ;  /* 0x00008b0000057ab9 */ /* 0x000fe20000000800 */
[----:B--2---:R-:W-:-:S02]  /*ac80*/  PRMT R19, R8, 0x7770, RZ ;  /* 0x0000777008137816 */ /* 0x004fc400000000ff */
[----:B------:R-:W-:-:S03]  /*ac90*/  LEA.HI.X.SX32 R15, R18, R2, 0x1, P6 ;  /* 0x00000002120f7211 */ /* 0x000fc600030f0eff */
[----:B------:R0:W-:Y:S01]  /*aca0*/  @P5 STG.E.U8 desc[UR14][R12.64], R19 ;  /* 0x000000130c005986 */ /* 0x0001e2000c10110e */
[----:B------:R-:W-:Y:S01]  /*acb0*/  ISETP.LT.AND P5, PT, R0, UR4, !P0 ;  /* 0x0000000400007c0c */ /* 0x000fe2000c7a1270 */
[----:B------:R-:W-:Y:S02]  /*acc0*/  ULDC UR4, c[0x0][0x248] ;  /* 0x0000920000047ab9 */ /* 0x000fe40000000800 */
[----:B------:R-:W-:Y:S01]  /*acd0*/  VIADD R18, R18, UR4 ;  /* 0x0000000412127c36 */ /* 0x000fe20008000000 */
[----:B------:R-:W-:Y:S01]  /*ace0*/  PRMT R17, R8, 0x7771, RZ ;  /* 0x0000777108117816 */ /* 0x000fe200000000ff */
[C---:B------:R-:W-:Y:S01]  /*acf0*/  VIADD R0, R5.reuse, 0x76 ;  /* 0x0000007605007836 */ /* 0x040fe20000000000 */
[----:B------:R-:W-:Y:S02]  /*ad00*/  ULDC UR4, c[0x0][0x248] ;  /* 0x0000920000047ab9 */ /* 0x000fe40000000800 */
[CC--:B------:R-:W-:Y:S01]  /*ad10*/  IADD3 R6, P6, R18.reuse, R3.reuse, RZ ;  /* 0x0000000312067210 */ /* 0x0c0fe20007fde0ff */
[----:B------:R1:W-:Y:S01]  /*ad20*/  @P4 STG.E.U8 desc[UR14][R14.64], R17 ;  /* 0x000000110e004986 */ /* 0x0003e2000c10110e */
[----:B------:R-:W-:Y:S01]  /*ad30*/  VIADD R4, R18, UR4 ;  /* 0x0000000412047c36 */ /* 0x000fe20008000000 */
[----:B------:R-:W-:Y:S01]  /*ad40*/  ISETP.LT.AND P4, PT, R0, UR5, !P0 ;  /* 0x0000000500007c0c */ /* 0x000fe2000c781270 */
[----:B------:R-:W-:Y:S01]  /*ad50*/  VIADD R0, R5, 0x77 ;  /* 0x0000007705007836 */ /* 0x000fe20000000000 */
[----:B------:R-:W-:Y:S01]  /*ad60*/  LEA.HI.X.SX32 R7, R18, R2, 0x1, P6 ;  /* 0x0000000212077211 */ /* 0x000fe200030f0eff */
[----:B------:R-:W-:Y:S01]  /*ad70*/  ULDC UR4, c[0x0][0x22c] ;  /* 0x00008b0000047ab9 */ /* 0x000fe20000000800 */
[----:B0-----:R-:W-:Y:S01]  /*ad80*/  PRMT R19, R9, 0x7770, RZ ;  /* 0x0000777009137816 */ /* 0x001fe200000000ff */
[----:B------:R-:W-:Y:S01]  /*ad90*/  ULDC UR5, c[0x0][0x22c] ;  /* 0x00008b0000057ab9 */ /* 0x000fe20000000800 */
[----:B------:R-:W-:-:S03]  /*ada0*/  IADD3 R12, P6, R4, R3, RZ ;  /* 0x00000003040c7210 */ /* 0x000fc60007fde0ff */
[----:B------:R0:W-:Y:S01]  /*adb0*/  @P3 STG.E.U8 desc[UR14][R6.64], R19 ;  /* 0x0000001306003986 */ /* 0x0001e2000c10110e */
[----:B------:R-:W-:Y:S01]  /*adc0*/  ISETP.LT.AND P3, PT, R0, UR4, !P0 ;  /* 0x0000000400007c0c */ /* 0x000fe2000c761270 */
[----:B------:R-:W-:Y:S01]  /*add0*/  ULDC UR4, c[0x0][0x248] ;  /* 0x0000920000047ab9 */ /* 0x000fe20000000800 */
[CC--:B------:R-:W-:Y:S01]  /*ade0*/  LEA.HI.X.SX32 R13, R4.reuse, R2.reuse, 0x1, P6 ;  /* 0x00000002040d7211 */ /* 0x0c0fe200030f0eff */
[----:B------:R-:W-:Y:S01]  /*adf0*/  VIADD R4, R4, UR4 ;  /* 0x0000000404047c36 */ /* 0x000fe20008000000 */
[----:B-1----:R-:W-:Y:S01]  /*ae00*/  PRMT R17, R9, 0x7771, RZ ;  /* 0x0000777109117816 */ /* 0x002fe200000000ff */
        /* <DEDUP_REMOVED lines=45> */
[----:B0-----:R-:W-:Y:S01]  /*b0e0*/  IADD3 R12, P6, R16, R3, RZ ;  /* 0x00000003100c7210 */ /* 0x001fe20007fde0ff */
[----:B------:R-:W-:Y:S01]  /*b0f0*/  ULDC UR5, c[0x0][0x248] ;  /* 0x0000920000057ab9 */ /* 0x000fe20000000800 */
[----:B-1----:R-:W-:-:S02]  /*b100*/  PRMT R17, R8, 0x7772, RZ ;  /* 0x0000777208117816 */ /* 0x002fc400000000ff */
[----:B------:R-:W-:-:S03]  /*b110*/  LEA.HI.X.SX32 R13, R16, R2, 0x1, P6 ;  /* 0x00000002100d7211 */ /* 0x000fc600030f0eff */
[----:B------:R0:W-:Y:S01]  /*b120*/  @P2 STG.E.U8 desc[UR14][R6.64], R17 ;  /* 0x0000001106002986 */ /* 0x0001e2000c10110e */
[----:B------:R-:W-:Y:S01]  /*b130*/  ISETP.LT.AND P2, PT, R0, UR4, !P0 ;  /* 0x0000000400007c0c */ /* 0x000fe2000c741270 */
[----:B------:R-:W-:Y:S02]  /*b140*/  ULDC UR4, c[0x0][0x248] ;  /* 0x0000920000047ab9 */ /* 0x000fe40000000800 */
[----:B------:R-:W-:Y:S01]  /*b150*/  VIADD R16, R16, UR4 ;  /* 0x0000000410107c36 */ /* 0x000fe20008000000 */
[----:B------:R-:W-:Y:S01]  /*b160*/  ULDC UR4, c[0x0][0x248] ;  /* 0x0000920000047ab9 */ /* 0x000fe20000000800 */
[----:B------:R-:W-:Y:S02]  /*b170*/  PRMT R15, R8, 0x7773, RZ ;  /* 0x00007773080f7816 */ /* 0x000fe400000000ff */
[----:B------:R-:W-:Y:S01]  /*b180*/  VIADD R8, R16, UR4 ;  /* 0x0000000410087c36 */ /* 0x000fe20008000000 */
[----:B------:R-:W-:-:S03]  /*b190*/  ULDC UR4, c[0x0][0x248] ;  /* 0x0000920000047ab9 */ /* 0x000fc60000000800 */
[----:B------:R-:W-:Y:S01]  /*b1a0*/  VIADD R14, R8, UR5 ;  /* 0x00000005080e7c36 */ /* 0x000fe20008000000 */
[----:B------:R1:W-:Y:S01]  /*b1b0*/  @P1 STG.E.U8 desc[UR14][R12.64], R15 ;  /* 0x0000000f0c001986 */ /* 0x0003e2000c10110e */
[CC--:B0-----:R-:W-:Y:S01]  /*b1c0*/  IADD3 R6, P1, R16.reuse, R3.reuse, RZ ;  /* 0x0000000310067210 */ /* 0x0c1fe20007f3e0ff */
[----:B------:R-:W-:Y:S01]  /*b1d0*/  VIADD R19, R5, 0x7e ;  /* 0x0000007e05137836 */ /* 0x000fe20000000000 */
[----:B------:R-:W-:Y:S02]  /*b1e0*/  ULDC UR5, c[0x0][0x248] ;  /* 0x0000920000057ab9 */ /* 0x000fe40000000800 */
[----:B------:R-:W-:Y:S02]  /*b1f0*/  LEA.HI.X.SX32 R7, R16, R2, 0x1, P1 ;  /* 0x0000000210077211 */ /* 0x000fe400008f0eff */
[----:B------:R-:W-:Y:S01]  /*b200*/  IADD3 R4, P1, R8, R3, RZ ;  /* 0x0000000308047210 */ /* 0x000fe20007f3e0ff */
[----:B-1----:R-:W-:-:S04]  /*b210*/  VIADD R15, R14, UR6 ;  /* 0x000000060e0f7c36 */ /* 0x002fc80008000000 */
[----:B------:R-:W-:Y:S02]  /*b220*/  VIADD R17, R15, UR4 ;  /* 0x000000040f117c36 */ /* 0x000fe40008000000 */
[----:B------:R-:W-:Y:S01]  /*b230*/  VIADD R0, R5, 0x7f ;  /* 0x0000007f05007836 */ /* 0x000fe20000000000 */
[-C--:B------:R-:W-:Y:S01]  /*b240*/  LEA.HI.X.SX32 R5, R8, R2.reuse, 0x1, P1 ;  /* 0x0000000208057211 */ /* 0x080fe200008f0eff */
[----:B------:R-:W-:Y:S01]  /*b250*/  ULDC UR4, c[0x0][0x22c] ;  /* 0x00008b0000047ab9 */ /* 0x000fe20000000800 */
[CC--:B------:R-:W-:Y:S02]  /*b260*/  IADD3 R16, P1, R17.reuse, R3.reuse, RZ ;  /* 0x0000000311107210 */ /* 0x0c0fe40007f3e0ff */
[C---:B------:R-:W-:Y:S01]  /*b270*/  IADD3 R12, P6, R14.reuse, R3, RZ ;  /* 0x000000030e0c7210 */ /* 0x040fe20007fde0ff */
[C---:B------:R-:W-:Y:S01]  /*b280*/  VIADD R8, R17.reuse, UR5 ;  /* 0x0000000511087c36 */ /* 0x040fe20008000000 */
[-C--:B------:R-:W-:Y:S02]  /*b290*/  LEA.HI.X.SX32 R17, R17, R2.reuse, 0x1, P1 ;  /* 0x0000000211117211 */ /* 0x080fe400008f0eff */
[----:B------:R-:W-:-:S02]  /*b2a0*/  LEA.HI.X.SX32 R13, R14, R2, 0x1, P6 ;  /* 0x000000020e0d7211 */ /* 0x000fc400030f0eff */
[----:B------:R-:W-:Y:S02]  /*b2b0*/  ISETP.LT.AND P1, PT, R19, UR7, !P0 ;  /* 0x0000000713007c0c */ /* 0x000fe4000c721270 */
[----:B------:R-:W-:Y:S02]  /*b2c0*/  IADD3 R14, P6, R15, R3, RZ ;  /* 0x000000030f0e7210 */ /* 0x000fe40007fde0ff */
[----:B------:R-:W-:Y:S02]  /*b2d0*/  ISETP.LT.AND P0, PT, R0, UR4, !P0 ;  /* 0x0000000400007c0c */ /* 0x000fe4000c701270 */
[----:B------:R-:W-:Y:S02]  /*b2e0*/  PRMT R25, R9, 0x7772, RZ ;  /* 0x0000777209197816 */ /* 0x000fe400000000ff */
[----:B------:R-:W-:Y:S02]  /*b2f0*/  LEA.HI.X.SX32 R15, R15, R2, 0x1, P6 ;  /* 0x000000020f0f7211 */ /* 0x000fe400030f0eff */
[----:B------:R-:W-:-:S02]  /*b300*/  PRMT R23, R9, 0x7773, RZ ;  /* 0x0000777309177816 */ /* 0x000fc400000000ff */
[----:B------:R-:W-:Y:S02]  /*b310*/  IADD3 R18, P6, R8, R3, RZ ;  /* 0x0000000308127210 */ /* 0x000fe40007fde0ff */
[C---:B------:R-:W-:Y:S02]  /*b320*/  PRMT R21, R10.reuse, 0x7772, RZ ;  /* 0x000077720a157816 */ /* 0x040fe400000000ff */
[----:B------:R-:W-:Y:S02]  /*b330*/  PRMT R9, R10, 0x7773, RZ ;  /* 0x000077730a097816 */ /* 0x000fe400000000ff */
[C---:B------:R-:W-:Y:S01]  /*b340*/  PRMT R3, R11.reuse, 0x7773, RZ ;  /* 0x000077730b037816 */ /* 0x040fe200000000ff */
[----:B------:R0:W-:Y:S01]  /*b350*/  @P5 STG.E.U8 desc[UR14][R6.64], R25 ;  /* 0x0000001906005986 */ /* 0x0001e2000c10110e */
[----:B------:R-:W-:-:S03]  /*b360*/  PRMT R11, R11, 0x7772, RZ ;  /* 0x000077720b0b7816 */ /* 0x000fc600000000ff */
[----:B------:R0:W-:Y:S04]  /*b370*/  @P4 STG.E.U8 desc[UR14][R4.64], R23 ;  /* 0x0000001704004986 */ /* 0x0001e8000c10110e */
[----:B------:R0:W-:Y:S04]  /*b380*/  @P3 STG.E.U8 desc[UR14][R12.64], R21 ;  /* 0x000000150c003986 */ /* 0x0001e8000c10110e */
[----:B------:R0:W-:Y:S01]  /*b390*/  @P2 STG.E.U8 desc[UR14][R14.64], R9 ;  /* 0x000000090e002986 */ /* 0x0001e2000c10110e */
[----:B------:R-:W-:-:S03]  /*b3a0*/  LEA.HI.X.SX32 R19, R8, R2, 0x1, P6 ;  /* 0x0000000208137211 */ /* 0x000fc600030f0eff */
[----:B------:R0:W-:Y:S01]  /*b3b0*/  @P1 STG.E.U8 desc[UR14][R16.64], R11 ;  /* 0x0000000b10001986 */ /* 0x0001e2000c10110e */
[----:B------:R-:W-:Y:S05]  /*b3c0*/  @!P0 EXIT ;  /* 0x000000000000894d */ /* 0x000fea0003800000 */
[----:B------:R-:W-:Y:S01]  /*b3d0*/  STG.E.U8 desc[UR14][R18.64], R3 ;  /* 0x0000000312007986 */ /* 0x000fe2000c10110e */
[----:B------:R-:W-:Y:S05]  /*b3e0*/  EXIT ;  /* 0x000000000000794d */ /* 0x000fea0003800000 */
.L_x_3:
[----:B------:R-:W-:-:S00]  /*b3f0*/  BRA `(.L_x_3) ;  /* 0xfffffffc00fc7947 */ /* 0x000fc0000383ffff */
[----:B------:R-:W-:-:S00]  /*b400*/  NOP ;  /* 0x0000000000007918 */ /* 0x000fc00000000000 */
[----:B------:R-:W-:-:S00]  /*b410*/  NOP ;  /* 0x0000000000007918 */ /* 0x000fc00000000000 */
[----:B------:R-:W-:-:S00]  /*b420*/  NOP ;  /* 0x0000000000007918 */ /* 0x000fc00000000000 */
[----:B------:R-:W-:-:S00]  /*b430*/  NOP ;  /* 0x0000000000007918 */ /* 0x000fc00000000000 */
[----:B------:R-:W-:-:S00]  /*b440*/  NOP ;  /* 0x0000000000007918 */ /* 0x000fc00000000000 */
[----:B------:R-:W-:-:S00]  /*b450*/  NOP ;  /* 0x0000000000007918 */ /* 0x000fc00000000000 */
[----:B------:R-:W-:-:S00]  /*b460*/  NOP ;  /* 0x0000000000007918 */ /* 0x000fc00000000000 */
[----:B------:R-:W-:-:S00]  /*b470*/  NOP ;  /* 0x0000000000007918 */ /* 0x000fc00000000000 */
.L_x_4:


//--------------------- .nv.shared.matmul_kernel  --------------------------
	.section	.nv.shared.matmul_kernel,"aw",@nobits
	.sectionflags	@""
	.align	16
	.zero		1024


//--------------------- .nv.shared.reserved.0     --------------------------
	.section	.nv.shared.reserved.0,"aw",@nobits
	.weak		__nv_reservedSMEM_offset_0_alias
	.size		__nv_reservedSMEM_offset_0_alias, 0, 0
	.other		__nv_reservedSMEM_offset_0_alias,@"STO_CUDA_RESERVED_SHARED STV_DEFAULT"
__nv_reservedSMEM_offset_0_alias:
	.zero		0


//--------------------- .nv.constant0.matmul_kernel --------------------------
	.section	.nv.constant0.matmul_kernel,"a",@progbits
	.sectionflags	@""
	.align	4
.nv.constant0.matmul_kernel:
	.zero		608


//--------------------- SYMBOLS --------------------------

	.type		.nv.reservedSmem.offset0,@object
	.size		.nv.reservedSmem.offset0,0x4
